//
// Generated by NVIDIA NVVM Compiler
//
// Compiler Build ID: CL-36424714
// Cuda compilation tools, release 13.0, V13.0.88
// Based on NVVM 20.0.0
//

.version 9.0
.target sm_100
.address_size 64

	// .globl	_Z19findTrianglesKernelixP11TriangleGPUPy

.visible .entry _Z19findTrianglesKernelixP11TriangleGPUPy(
	.param .u32 _Z19findTrianglesKernelixP11TriangleGPUPy_param_0,
	.param .u64 _Z19findTrianglesKernelixP11TriangleGPUPy_param_1,
	.param .u64 .ptr .align 1 _Z19findTrianglesKernelixP11TriangleGPUPy_param_2,
	.param .u64 .ptr .align 1 _Z19findTrianglesKernelixP11TriangleGPUPy_param_3
)
{
	.reg .pred 	%p<23>;
	.reg .b32 	%r<15>;
	.reg .b64 	%rd<70>;

	ld.param.u64 	%rd28, [_Z19findTrianglesKernelixP11TriangleGPUPy_param_1];
	ld.param.u64 	%rd29, [_Z19findTrianglesKernelixP11TriangleGPUPy_param_2];
	ld.param.u64 	%rd30, [_Z19findTrianglesKernelixP11TriangleGPUPy_param_3];
	mov.u32 	%r4, %ctaid.x;
	mov.u32 	%r5, %ntid.x;
	mov.u32 	%r6, %tid.x;
	mad.lo.s32 	%r7, %r4, %r5, %r6;
	cvt.u64.u32 	%rd1, %r7;
	mov.u32 	%r8, %nctaid.x;
	mul.lo.s32 	%r1, %r8, %r5;
	shr.u64 	%rd31, %rd28, 63;
	add.s64 	%rd32, %rd28, %rd31;
	shr.s64 	%rd2, %rd32, 1;
	setp.le.s64 	%p1, %rd2, %rd1;
	@%p1 bra 	$L__BB0_19;
	ld.param.u32 	%r13, [_Z19findTrianglesKernelixP11TriangleGPUPy_param_0];
	shl.b32 	%r9, %r13, 2;
	add.s32 	%r2, %r9, -2;
	add.s64 	%rd65, %rd1, 1;
	cvt.u64.u32 	%rd4, %r1;
	cvta.to.global.u64 	%rd5, %rd30;
	cvta.to.global.u64 	%rd6, %rd29;
$L__BB0_2:
	not.b64 	%rd33, %rd65;
	add.s64 	%rd8, %rd28, %rd33;
	setp.gt.s64 	%p2, %rd65, %rd8;
	@%p2 bra 	$L__BB0_18;
	mov.u64 	%rd66, %rd65;
$L__BB0_4:
	mov.u64 	%rd9, %rd66;
	shr.s64 	%rd34, %rd9, 63;
	cvt.s64.s32 	%rd35, %r2;
	mul.lo.s64 	%rd36, %rd65, %rd35;
	mul.hi.s64 	%rd37, %rd65, %rd35;
	add.cc.s64 	%rd38, %rd36, %rd9;
	addc.cc.s64 	%rd39, %rd37, %rd34;
	mul.hi.u64 	%rd40, %rd38, %rd9;
	mad.lo.s64 	%rd41, %rd38, %rd34, %rd40;
	mad.lo.s64 	%rd42, %rd39, %rd9, %rd41;
	mul.lo.s64 	%rd43, %rd38, %rd9;
	mul.lo.s64 	%rd44, %rd65, %rd65;
	mul.hi.s64 	%rd45, %rd65, %rd65;
	add.cc.s64 	%rd12, %rd43, %rd44;
	addc.cc.s64 	%rd11, %rd42, %rd45;
	setp.lt.u64 	%p3, %rd12, 2;
	mov.u64 	%rd69, %rd12;
	@%p3 bra 	$L__BB0_10;
	add.s64 	%rd46, %rd12, 1;
	shr.u64 	%rd47, %rd46, 63;
	add.s64 	%rd48, %rd46, %rd47;
	shr.s64 	%rd67, %rd48, 1;
	setp.ge.s64 	%p4, %rd67, %rd12;
	@%p4 bra 	$L__BB0_10;
$L__BB0_6:
	mov.u64 	%rd69, %rd67;
	or.b64  	%rd49, %rd12, %rd69;
	and.b64  	%rd50, %rd49, -4294967296;
	setp.ne.s64 	%p5, %rd50, 0;
	@%p5 bra 	$L__BB0_8;
	cvt.u32.u64 	%r10, %rd69;
	cvt.u32.u64 	%r11, %rd12;
	div.u32 	%r12, %r11, %r10;
	cvt.u64.u32 	%rd68, %r12;
	bra.uni 	$L__BB0_9;
$L__BB0_8:
	div.s64 	%rd68, %rd12, %rd69;
$L__BB0_9:
	add.s64 	%rd51, %rd68, %rd69;
	shr.u64 	%rd52, %rd51, 63;
	add.s64 	%rd53, %rd51, %rd52;
	shr.s64 	%rd67, %rd53, 1;
	setp.lt.s64 	%p6, %rd67, %rd69;
	@%p6 bra 	$L__BB0_6;
$L__BB0_10:
	mul.lo.s64 	%rd54, %rd69, %rd69;
	xor.b64  	%rd55, %rd12, %rd54;
	or.b64  	%rd56, %rd55, %rd11;
	setp.ne.s64 	%p7, %rd56, 0;
	@%p7 bra 	$L__BB0_17;
	add.s64 	%rd20, %rd9, %rd65;
	sub.s64 	%rd21, %rd69, %rd20;
	setp.lt.s64 	%p8, %rd21, 1;
	and.b64  	%rd57, %rd21, 1;
	setp.eq.b64 	%p9, %rd57, 1;
	or.pred  	%p10, %p8, %p9;
	@%p10 bra 	$L__BB0_17;
	shr.u64 	%rd22, %rd21, 1;
	setp.gt.s64 	%p11, %rd22, %rd65;
	@%p11 bra 	$L__BB0_17;
	add.s64 	%rd23, %rd22, %rd65;
	setp.le.s64 	%p12, %rd23, %rd9;
	add.s64 	%rd24, %rd22, %rd9;
	setp.le.s64 	%p13, %rd24, %rd65;
	or.pred  	%p14, %p12, %p13;
	setp.le.s64 	%p15, %rd20, %rd22;
	or.pred  	%p16, %p15, %p14;
	add.s64 	%rd59, %rd24, %rd65;
	setp.gt.s64 	%p17, %rd59, %rd28;
	or.pred  	%p18, %p16, %p17;
	@%p18 bra 	$L__BB0_17;
	ld.param.u32 	%r14, [_Z19findTrianglesKernelixP11TriangleGPUPy_param_0];
	mul.lo.s64 	%rd60, %rd23, %rd24;
	cvt.s64.s32 	%rd61, %r14;
	mul.lo.s64 	%rd62, %rd65, %rd61;
	mul.lo.s64 	%rd63, %rd62, %rd9;
	setp.ne.s64 	%p19, %rd60, %rd63;
	@%p19 bra 	$L__BB0_17;
	atom.global.add.u64 	%rd25, [%rd5], 1;
	setp.gt.u64 	%p20, %rd25, 99999999;
	@%p20 bra 	$L__BB0_17;
	mad.lo.s64 	%rd64, %rd25, 24, %rd6;
	st.global.u64 	[%rd64], %rd22;
	st.global.u64 	[%rd64+8], %rd65;
	st.global.u64 	[%rd64+16], %rd9;
$L__BB0_17:
	add.s64 	%rd66, %rd9, 1;
	setp.lt.s64 	%p21, %rd9, %rd8;
	@%p21 bra 	$L__BB0_4;
$L__BB0_18:
	add.s64 	%rd65, %rd65, %rd4;
	setp.le.s64 	%p22, %rd65, %rd2;
	@%p22 bra 	$L__BB0_2;
$L__BB0_19:
	ret;

}
	// .globl	_Z30findEquilateralTrianglesKernelxP11TriangleGPUPy
.visible .entry _Z30findEquilateralTrianglesKernelxP11TriangleGPUPy(
	.param .u64 _Z30findEquilateralTrianglesKernelxP11TriangleGPUPy_param_0,
	.param .u64 .ptr .align 1 _Z30findEquilateralTrianglesKernelxP11TriangleGPUPy_param_1,
	.param .u64 .ptr .align 1 _Z30findEquilateralTrianglesKernelxP11TriangleGPUPy_param_2
)
{
	.reg .pred 	%p<4>;
	.reg .b32 	%r<7>;
	.reg .b64 	%rd<17>;

	ld.param.u64 	%rd8, [_Z30findEquilateralTrianglesKernelxP11TriangleGPUPy_param_0];
	ld.param.u64 	%rd9, [_Z30findEquilateralTrianglesKernelxP11TriangleGPUPy_param_1];
	ld.param.u64 	%rd10, [_Z30findEquilateralTrianglesKernelxP11TriangleGPUPy_param_2];
	mov.u32 	%r2, %ctaid.x;
	mov.u32 	%r3, %ntid.x;
	mov.u32 	%r4, %tid.x;
	mad.lo.s32 	%r5, %r2, %r3, %r4;
	cvt.u64.u32 	%rd11, %r5;
	mov.u32 	%r6, %nctaid.x;
	mul.lo.s32 	%r1, %r6, %r3;
	add.s64 	%rd16, %rd11, 1;
	mul.wide.u32 	%rd12, %r5, 3;
	add.s64 	%rd13, %rd12, 3;
	setp.gt.s64 	%p1, %rd13, %rd8;
	@%p1 bra 	$L__BB1_5;
	cvt.u64.u32 	%rd2, %r1;
	cvta.to.global.u64 	%rd3, %rd10;
	cvta.to.global.u64 	%rd4, %rd9;
$L__BB1_2:
	atom.global.add.u64 	%rd6, [%rd3], 1;
	setp.gt.u64 	%p2, %rd6, 99999999;
	@%p2 bra 	$L__BB1_4;
	mad.lo.s64 	%rd14, %rd6, 24, %rd4;
	st.global.u64 	[%rd14], %rd16;
	st.global.u64 	[%rd14+8], %rd16;
	st.global.u64 	[%rd14+16], %rd16;
$L__BB1_4:
	add.s64 	%rd16, %rd16, %rd2;
	mul.lo.s64 	%rd15, %rd16, 3;
	setp.le.s64 	%p3, %rd15, %rd8;
	@%p3 bra 	$L__BB1_2;
$L__BB1_5:
	ret;

}


// ===== COMPILED SASS (sm_100) =====

	.target	sm_100

	.elftype	@"ET_EXEC"


//--------------------- .note.nv.tkinfo           --------------------------
	.section	.note.nv.tkinfo,"",@"SHT_NOTE"
	.sectionflags	@"SHF_NOTE_NV_TKINFO"
	.tkinfo
        /*0018*/ 	.word	0x00000002
        /*0030*/ 	.string	""
        /*0030*/ 	.string	"ptxas"
        /*0030*/ 	.string	"Cuda compilation tools, release 13.0, V13.0.88"
        /*0030*/ 	.string	"Build cuda_13.0.r13.0/compiler.36424714_0"
        /*0030*/ 	.string	"-arch sm_100 -m 64 "



//--------------------- .note.nv.cuinfo           --------------------------
	.section	.note.nv.cuinfo,"",@"SHT_NOTE"
	.sectionflags	@"SHF_NOTE_NV_CUINFO"
        /*0018*/ 	.short	0x0002
        /*001a*/ 	.short	0x0064
        /*001c*/ 	.short	0x0082
	.zero		2


//--------------------- .nv.info                  --------------------------
	.section	.nv.info,"",@"SHT_CUDA_INFO"
	.align	4


	//----- nvinfo : EIATTR_REGCOUNT
	.align		4
        /*0000*/ 	.byte	0x04, 0x2f
        /*0002*/ 	.short	(.L_1 - .L_0)
	.align		4
.L_0:
        /*0004*/ 	.word	index@(_Z19findTrianglesKernelixP11TriangleGPUPy)
        /*0008*/ 	.word	0x0000001e


	//----- nvinfo : EIATTR_FRAME_SIZE
	.align		4
.L_1:
        /*000c*/ 	.byte	0x04, 0x11
        /*000e*/ 	.short	(.L_3 - .L_2)
	.align		4
.L_2:
        /*0010*/ 	.word	index@($__internal_0_$__cuda_sm20_div_s64)
        /*0014*/ 	.word	0x00000000


	//----- nvinfo : EIATTR_FRAME_SIZE
	.align		4
.L_3:
        /*0018*/ 	.byte	0x04, 0x11
        /*001a*/ 	.short	(.L_5 - .L_4)
	.align		4
.L_4:
        /*001c*/ 	.word	index@(_Z19findTrianglesKernelixP11TriangleGPUPy)
        /*0020*/ 	.word	0x00000000


	//----- nvinfo : EIATTR_REGCOUNT
	.align		4
.L_5:
        /*0024*/ 	.byte	0x04, 0x2f
        /*0026*/ 	.short	(.L_7 - .L_6)
	.align		4
.L_6:
        /*0028*/ 	.word	index@(_Z30findEquilateralTrianglesKernelxP11TriangleGPUPy)
        /*002c*/ 	.word	0x00000012


	//----- nvinfo : EIATTR_FRAME_SIZE
	.align		4
.L_7:
        /*0030*/ 	.byte	0x04, 0x11
        /*0032*/ 	.short	(.L_9 - .L_8)
	.align		4
.L_8:
        /*0034*/ 	.word	index@(_Z30findEquilateralTrianglesKernelxP11TriangleGPUPy)
        /*0038*/ 	.word	0x00000000


	//----- nvinfo : EIATTR_MIN_STACK_SIZE
	.align		4
.L_9:
        /*003c*/ 	.byte	0x04, 0x12
        /*003e*/ 	.short	(.L_11 - .L_10)
	.align		4
.L_10:
        /*0040*/ 	.word	index@(_Z30findEquilateralTrianglesKernelxP11TriangleGPUPy)
        /*0044*/ 	.word	0x00000000


	//----- nvinfo : EIATTR_MIN_STACK_SIZE
	.align		4
.L_11:
        /*0048*/ 	.byte	0x04, 0x12
        /*004a*/ 	.short	(.L_13 - .L_12)
	.align		4
.L_12:
        /*004c*/ 	.word	index@(_Z19findTrianglesKernelixP11TriangleGPUPy)
        /*0050*/ 	.word	0x00000000
.L_13:


//--------------------- .nv.compat                --------------------------
	.section	.nv.compat,"",@"SHT_CUDA_COMPAT_INFO"
	.align	4
        /*0000*/ 	.byte	0x02, 0x09, 0x00, 0x00, 0x02, 0x02, 0x01, 0x00, 0x02, 0x05, 0x05, 0x00, 0x03, 0x07, 0x01, 0x01
        /*0010*/ 	.byte	0x02, 0x03, 0x00, 0x00, 0x02, 0x06, 0x01, 0x00, 0x04, 0x0b, 0x08, 0x00, 0x09, 0x00, 0x00, 0x00
        /*0020*/ 	.byte	0x00, 0x00, 0x00, 0x00


//--------------------- .nv.info._Z30findEquilateralTrianglesKernelxP11TriangleGPUPy --------------------------
	.section	.nv.info._Z30findEquilateralTrianglesKernelxP11TriangleGPUPy,"",@"SHT_CUDA_INFO"
	.sectionflags	@""
	.align	4


	//----- nvinfo : EIATTR_CUDA_API_VERSION
	.align		4
        /*0000*/ 	.byte	0x04, 0x37
        /*0002*/ 	.short	(.L_15 - .L_14)
.L_14:
        /*0004*/ 	.word	0x00000082


	//----- nvinfo : EIATTR_KPARAM_INFO
	.align		4
.L_15:
        /*0008*/ 	.byte	0x04, 0x17
        /*000a*/ 	.short	(.L_17 - .L_16)
.L_16:
        /*000c*/ 	.word	0x00000000
        /*0010*/ 	.short	0x0002
        /*0012*/ 	.short	0x0010
        /*0014*/ 	.byte	0x00, 0xf5, 0x21, 0x00


	//----- nvinfo : EIATTR_KPARAM_INFO
	.align		4
.L_17:
        /*0018*/ 	.byte	0x04, 0x17
        /*001a*/ 	.short	(.L_19 - .L_18)
.L_18:
        /*001c*/ 	.word	0x00000000
        /*0020*/ 	.short	0x0001
        /*0022*/ 	.short	0x0008
        /*0024*/ 	.byte	0x00, 0xf5, 0x21, 0x00


	//----- nvinfo : EIATTR_KPARAM_INFO
	.align		4
.L_19:
        /*0028*/ 	.byte	0x04, 0x17
        /*002a*/ 	.short	(.L_21 - .L_20)
.L_20:
        /*002c*/ 	.word	0x00000000
        /*0030*/ 	.short	0x0000
        /*0032*/ 	.short	0x0000
        /*0034*/ 	.byte	0x00, 0xf0, 0x21, 0x00


	//----- nvinfo : EIATTR_SPARSE_MMA_MASK
	.align		4
.L_21:
        /*0038*/ 	.byte	0x03, 0x50
        /*003a*/ 	.short	0x0000


	//----- nvinfo : EIATTR_MAXREG_COUNT
	.align		4
        /*003c*/ 	.byte	0x03, 0x1b
        /*003e*/ 	.short	0x00ff


	//----- nvinfo : EIATTR_MERCURY_ISA_VERSION
	.align		4
        /*0040*/ 	.byte	0x03, 0x5f
        /*0042*/ 	.short	0x0101


	//----- nvinfo : EIATTR_INT_WARP_WIDE_INSTR_OFFSETS
	.align		4
        /*0044*/ 	.byte	0x04, 0x31
        /*0046*/ 	.short	(.L_23 - .L_22)


	//   ....[0]....
.L_22:
        /*0048*/ 	.word	0x00000140


	//   ....[1]....
        /*004c*/ 	.word	0x00000230


	//   ....[2]....
        /*0050*/ 	.word	0x00000240


	//----- nvinfo : EIATTR_VRC_CTA_INIT_COUNT
	.align		4
.L_23:
        /*0054*/ 	.byte	0x02, 0x4a
	.zero		1
	.zero		1


	//----- nvinfo : EIATTR_EXIT_INSTR_OFFSETS
	.align		4
        /*0058*/ 	.byte	0x04, 0x1c
        /*005a*/ 	.short	(.L_25 - .L_24)


	//   ....[0]....
.L_24:
        /*005c*/ 	.word	0x000000d0


	//   ....[1]....
        /*0060*/ 	.word	0x000003b0


	//----- nvinfo : EIATTR_CRS_STACK_SIZE
	.align		4
.L_25:
        /*0064*/ 	.byte	0x04, 0x1e
        /*0066*/ 	.short	(.L_27 - .L_26)
.L_26:
        /*0068*/ 	.word	0x00000000


	//----- nvinfo : EIATTR_CBANK_PARAM_SIZE
	.align		4
.L_27:
        /*006c*/ 	.byte	0x03, 0x19
        /*006e*/ 	.short	0x0018


	//----- nvinfo : EIATTR_PARAM_CBANK
	.align		4
        /*0070*/ 	.byte	0x04, 0x0a
        /*0072*/ 	.short	(.L_29 - .L_28)
	.align		4
.L_28:
        /*0074*/ 	.word	index@(.nv.constant0._Z30findEquilateralTrianglesKernelxP11TriangleGPUPy)
        /*0078*/ 	.short	0x0380
        /*007a*/ 	.short	0x0018


	//----- nvinfo : EIATTR_SW_WAR
	.align		4
.L_29:
        /*007c*/ 	.byte	0x04, 0x36
        /*007e*/ 	.short	(.L_31 - .L_30)
.L_30:
        /*0080*/ 	.word	0x00000008
.L_31:


//--------------------- .nv.info._Z19findTrianglesKernelixP11TriangleGPUPy --------------------------
	.section	.nv.info._Z19findTrianglesKernelixP11TriangleGPUPy,"",@"SHT_CUDA_INFO"
	.sectionflags	@""
	.align	4


	//----- nvinfo : EIATTR_CUDA_API_VERSION
	.align		4
        /*0000*/ 	.byte	0x04, 0x37
        /*0002*/ 	.short	(.L_33 - .L_32)
.L_32:
        /*0004*/ 	.word	0x00000082


	//----- nvinfo : EIATTR_KPARAM_INFO
	.align		4
.L_33:
        /*0008*/ 	.byte	0x04, 0x17
        /*000a*/ 	.short	(.L_35 - .L_34)
.L_34:
        /*000c*/ 	.word	0x00000000
        /*0010*/ 	.short	0x0003
        /*0012*/ 	.short	0x0018
        /*0014*/ 	.byte	0x00, 0xf5, 0x21, 0x00


	//----- nvinfo : EIATTR_KPARAM_INFO
	.align		4
.L_35:
        /*0018*/ 	.byte	0x04, 0x17
        /*001a*/ 	.short	(.L_37 - .L_36)
.L_36:
        /*001c*/ 	.word	0x00000000
        /*0020*/ 	.short	0x0002
        /*0022*/ 	.short	0x0010
        /*0024*/ 	.byte	0x00, 0xf5, 0x21, 0x00


	//----- nvinfo : EIATTR_KPARAM_INFO
	.align		4
.L_37:
        /*0028*/ 	.byte	0x04, 0x17
        /*002a*/ 	.short	(.L_39 - .L_38)
.L_38:
        /*002c*/ 	.word	0x00000000
        /*0030*/ 	.short	0x0001
        /*0032*/ 	.short	0x0008
        /*0034*/ 	.byte	0x00, 0xf0, 0x21, 0x00


	//----- nvinfo : EIATTR_KPARAM_INFO
	.align		4
.L_39:
        /*0038*/ 	.byte	0x04, 0x17
        /*003a*/ 	.short	(.L_41 - .L_40)
.L_40:
        /*003c*/ 	.word	0x00000000
        /*0040*/ 	.short	0x0000
        /*0042*/ 	.short	0x0000
        /*0044*/ 	.byte	0x00, 0xf0, 0x11, 0x00


	//----- nvinfo : EIATTR_SPARSE_MMA_MASK
	.align		4
.L_41:
        /*0048*/ 	.byte	0x03, 0x50
        /*004a*/ 	.short	0x0000


	//----- nvinfo : EIATTR_MAXREG_COUNT
	.align		4
        /*004c*/ 	.byte	0x03, 0x1b
        /*004e*/ 	.short	0x00ff


	//----- nvinfo : EIATTR_MERCURY_ISA_VERSION
	.align		4
        /*0050*/ 	.byte	0x03, 0x5f
        /*0052*/ 	.short	0x0101


	//----- nvinfo : EIATTR_INT_WARP_WIDE_INSTR_OFFSETS
	.align		4
        /*0054*/ 	.byte	0x04, 0x31
        /*0056*/ 	.short	(.L_43 - .L_42)


	//   ....[0]....
.L_42:
        /*0058*/ 	.word	0x00000ca0


	//   ....[1]....
        /*005c*/ 	.word	0x00000da0


	//   ....[2]....
        /*0060*/ 	.word	0x00000db0


	//----- nvinfo : EIATTR_VRC_CTA_INIT_COUNT
	.align		4
.L_43:
        /*0064*/ 	.byte	0x02, 0x4a
	.zero		1
	.zero		1


	//----- nvinfo : EIATTR_EXIT_INSTR_OFFSETS
	.align		4
        /*0068*/ 	.byte	0x04, 0x1c
        /*006a*/ 	.short	(.L_45 - .L_44)


	//   ....[0]....
.L_44:
        /*006c*/ 	.word	0x000000f0


	//   ....[1]....
        /*0070*/ 	.word	0x00000f40


	//----- nvinfo : EIATTR_CRS_STACK_SIZE
	.align		4
.L_45:
        /*0074*/ 	.byte	0x04, 0x1e
        /*0076*/ 	.short	(.L_47 - .L_46)
.L_46:
        /*0078*/ 	.word	0x00000000


	//----- nvinfo : EIATTR_CBANK_PARAM_SIZE
	.align		4
.L_47:
        /*007c*/ 	.byte	0x03, 0x19
        /*007e*/ 	.short	0x0020


	//----- nvinfo : EIATTR_PARAM_CBANK
	.align		4
        /*0080*/ 	.byte	0x04, 0x0a
        /*0082*/ 	.short	(.L_49 - .L_48)
	.align		4
.L_48:
        /*0084*/ 	.word	index@(.nv.constant0._Z19findTrianglesKernelixP11TriangleGPUPy)
        /*0088*/ 	.short	0x0380
        /*008a*/ 	.short	0x0020


	//----- nvinfo : EIATTR_SW_WAR
	.align		4
.L_49:
        /*008c*/ 	.byte	0x04, 0x36
        /*008e*/ 	.short	(.L_51 - .L_50)
.L_50:
        /*0090*/ 	.word	0x00000008
.L_51:


//--------------------- .nv.callgraph             --------------------------
	.section	.nv.callgraph,"",@"SHT_CUDA_CALLGRAPH"
	.align	4
	.sectionentsize	8
	.align		4
        /*0000*/ 	.word	0x00000000
	.align		4
        /*0004*/ 	.word	0xffffffff
	.align		4
        /*0008*/ 	.word	0x00000000
	.align		4
        /*000c*/ 	.word	0xfffffffe
	.align		4
        /*0010*/ 	.word	0x00000000
	.align		4
        /*0014*/ 	.word	0xfffffffd
	.align		4
        /*0018*/ 	.word	0x00000000
	.align		4
        /*001c*/ 	.word	0xfffffffc


//--------------------- .text._Z30findEquilateralTrianglesKernelxP11TriangleGPUPy --------------------------
	.section	.text._Z30findEquilateralTrianglesKernelxP11TriangleGPUPy,"ax",@progbits
	.align	128
        .global         _Z30findEquilateralTrianglesKernelxP11TriangleGPUPy
        .type           _Z30findEquilateralTrianglesKernelxP11TriangleGPUPy,@function
        .size           _Z30findEquilateralTrianglesKernelxP11TriangleGPUPy,(.L_x_16 - _Z30findEquilateralTrianglesKernelxP11TriangleGPUPy)
        .other          _Z30findEquilateralTrianglesKernelxP11TriangleGPUPy,@"STO_CUDA_ENTRY STV_DEFAULT"
_Z30findEquilateralTrianglesKernelxP11TriangleGPUPy:
.text._Z30findEquilateralTrianglesKernelxP11TriangleGPUPy:
[----:B------:R-:W-:Y:S01]  /*0000*/  LDC R1, c[0x0][0x37c] ;  /* 0x0000df00ff017b82 */ /* 0x000fe20000000800 */
[----:B------:R-:W0:Y:S07]  /*0010*/  S2R R5, SR_TID.X ;  /* 0x0000000000057919 */ /* 0x000e2e0000002100 */
[----:B------:R-:W0:Y:S01]  /*0020*/  S2UR UR4, SR_CTAID.X ;  /* 0x00000000000479c3 */ /* 0x000e220000002500 */
[----:B------:R-:W1:Y:S01]  /*0030*/  LDCU.64 UR6, c[0x0][0x380] ;  /* 0x00007000ff0677ac */ /* 0x000e620008000a00 */
[----:B------:R-:W-:-:S02]  /*0040*/  HFMA2 R3, -RZ, RZ, 0, 0 ;  /* 0x00000000ff037431 */ /* 0x000fc400000001ff */
[----:B------:R-:W-:-:S04]  /*0050*/  IMAD.MOV.U32 R2, RZ, RZ, 0x3 ;  /* 0x00000003ff027424 */ /* 0x000fc800078e00ff */
[----:B------:R-:W0:Y:S02]  /*0060*/  LDC R0, c[0x0][0x360] ;  /* 0x0000d800ff007b82 */ /* 0x000e240000000800 */
[----:B0-----:R-:W-:Y:S01]  /*0070*/  IMAD R5, R0, UR4, R5 ;  /* 0x0000000400057c24 */ /* 0x001fe2000f8e0205 */
[----:B------:R-:W0:Y:S03]  /*0080*/  LDCU UR4, c[0x0][0x370] ;  /* 0x00006e00ff0477ac */ /* 0x000e260008000800 */
[----:B------:R-:W-:-:S03]  /*0090*/  IMAD.WIDE.U32 R2, R5, 0x3, R2 ;  /* 0x0000000305027825 */ /* 0x000fc600078e0002 */
[----:B-1----:R-:W-:-:S04]  /*00a0*/  ISETP.GT.U32.AND P0, PT, R2, UR6, PT ;  /* 0x0000000602007c0c */ /* 0x002fc8000bf04070 */
[----:B------:R-:W-:Y:S01]  /*00b0*/  ISETP.GT.AND.EX P0, PT, R3, UR7, PT, P0 ;  /* 0x0000000703007c0c */ /* 0x000fe2000bf04300 */
[----:B0-----:R-:W-:-:S12]  /*00c0*/  IMAD R0, R0, UR4, RZ ;  /* 0x0000000400007c24 */ /* 0x001fd8000f8e02ff */
[----:B------:R-:W-:Y:S05]  /*00d0*/  @P0 EXIT ;  /* 0x000000000000094d */ /* 0x000fea0003800000 */
[----:B------:R-:W0:Y:S01]  /*00e0*/  LDC.64 R2, c[0x0][0x390] ;  /* 0x0000e400ff027b82 */ /* 0x000e220000000a00 */
[----:B------:R-:W-:Y:S01]  /*00f0*/  IADD3 R4, P0, PT, R5, 0x1, RZ ;  /* 0x0000000105047810 */ /* 0x000fe20007f1e0ff */
[----:B------:R-:W1:Y:S04]  /*0100*/  LDCU.64 UR8, c[0x0][0x358] ;  /* 0x00006b00ff0877ac */ /* 0x000e680008000a00 */
[----:B------:R-:W-:Y:S01]  /*0110*/  IMAD.X R5, RZ, RZ, RZ, P0 ;  /* 0x000000ffff057224 */ /* 0x000fe200000e06ff */
[----:B------:R-:W2:Y:S07]  /*0120*/  LDCU.64 UR10, c[0x0][0x380] ;  /* 0x00007000ff0a77ac */ /* 0x000eae0008000a00 */
.L_x_0:
[----:B------:R-:W3:Y:S01]  /*0130*/  S2R R6, SR_LANEID ;  /* 0x0000000000067919 */ /* 0x000ee20000000000 */
[----:B------:R-:W-:Y:S01]  /*0140*/  VOTEU.ANY UR5, UPT, PT ;  /* 0x0000000000057886 */ /* 0x000fe200038e0100 */
[----:B------:R-:W-:Y:S01]  /*0150*/  UMOV UR4, URZ ;  /* 0x000000ff00047c82 */ /* 0x000fe20008000000 */
[----:B------:R-:W3:Y:S01]  /*0160*/  FLO.U32 R13, UR5 ;  /* 0x00000005000d7d00 */ /* 0x000ee200080e0000 */
[----:B------:R-:W-:-:S04]  /*0170*/  UPOPC UR6, UR5 ;  /* 0x00000005000672bf */ /* 0x000fc80008000000 */
[----:B------:R-:W-:-:S04]  /*0180*/  UIMAD.WIDE.U32 UR6, UR6, 0x1, URZ ;  /* 0x00000001060678a5 */ /* 0x000fc8000f8e00ff */
[----:B------:R-:W-:Y:S02]  /*0190*/  UIADD3 UR4, UPT, UPT, UR7, UR4, URZ ;  /* 0x0000000407047290 */ /* 0x000fe4000fffe0ff */
[----:B------:R-:W-:-:S04]  /*01a0*/  IMAD.U32 R7, RZ, RZ, UR7 ;  /* 0x00000007ff077e24 */ /* 0x000fc8000f8e00ff */
[----:B------:R-:W-:Y:S02]  /*01b0*/  MOV R7, UR4 ;  /* 0x0000000400077c02 */ /* 0x000fe40008000f00 */
[----:B---3--:R-:W-:Y:S02]  /*01c0*/  ISETP.EQ.U32.AND P0, PT, R13, R6, PT ;  /* 0x000000060d00720c */ /* 0x008fe40003f02070 */
[----:B------:R-:W-:-:S11]  /*01d0*/  MOV R6, UR6 ;  /* 0x0000000600067c02 */ /* 0x000fd60008000f00 */
[----:B01----:R-:W3:Y:S01]  /*01e0*/  @P0 ATOMG.E.ADD.64.STRONG.GPU PT, R6, desc[UR8][R2.64], R6 ;  /* 0x80000006020609a8 */ /* 0x003ee200081ef508 */
[----:B------:R-:W-:Y:S01]  /*01f0*/  UMOV UR4, URZ ;  /* 0x000000ff00047c82 */ /* 0x000fe20008000000 */
[----:B------:R-:W0:Y:S02]  /*0200*/  S2R R10, SR_LTMASK ;  /* 0x00000000000a7919 */ /* 0x000e240000003900 */
[----:B0-----:R-:W-:-:S04]  /*0210*/  LOP3.LUT R12, R10, UR5, RZ, 0xc0, !PT ;  /* 0x000000050a0c7c12 */ /* 0x001fc8000f8ec0ff */
[----:B------:R-:W0:Y:S01]  /*0220*/  POPC R11, R12 ;  /* 0x0000000c000b7309 */ /* 0x000e220000000000 */
[----:B---3--:R-:W-:Y:S04]  /*0230*/  SHFL.IDX PT, R8, R6, R13, 0x1f ;  /* 0x00001f0d06087589 */ /* 0x008fe800000e0000 */
[----:B------:R-:W0:Y:S02]  /*0240*/  SHFL.IDX PT, R9, R7, R13, 0x1f ;  /* 0x00001f0d07097589 */ /* 0x000e2400000e0000 */
[----:B0-----:R-:W-:-:S04]  /*0250*/  IMAD.WIDE.U32 R8, R11, 0x1, R8 ;  /* 0x000000010b087825 */ /* 0x001fc800078e0008 */
[----:B------:R-:W-:Y:S01]  /*0260*/  VIADD R9, R9, UR4 ;  /* 0x0000000409097c36 */ /* 0x000fe20008000000 */
[----:B------:R-:W-:-:S04]  /*0270*/  ISETP.GT.U32.AND P0, PT, R8, 0x5f5e0ff, PT ;  /* 0x05f5e0ff0800780c */ /* 0x000fc80003f04070 */
[----:B------:R-:W-:-:S13]  /*0280*/  ISETP.GT.U32.AND.EX P0, PT, R9, RZ, PT, P0 ;  /* 0x000000ff0900720c */ /* 0x000fda0003f04100 */
[----:B------:R-:W0:Y:S01]  /*0290*/  @!P0 LDC.64 R10, c[0x0][0x388] ;  /* 0x0000e200ff0a8b82 */ /* 0x000e220000000a00 */
[----:B------:R-:W-:Y:S02]  /*02a0*/  @!P0 IMAD R15, R9, 0x18, RZ ;  /* 0x00000018090f8824 */ /* 0x000fe400078e02ff */
[----:B------:R-:W-:Y:S02]  /*02b0*/  IMAD.MOV.U32 R9, RZ, RZ, R5 ;  /* 0x000000ffff097224 */ /* 0x000fe400078e0005 */
[----:B0-----:R-:W-:Y:S01]  /*02c0*/  @!P0 IMAD.WIDE.U32 R10, R8, 0x18, R10 ;  /* 0x00000018080a8825 */ /* 0x001fe200078e000a */
[----:B------:R-:W-:-:S04]  /*02d0*/  MOV R8, R4 ;  /* 0x0000000400087202 */ /* 0x000fc80000000f00 */
[----:B------:R-:W-:Y:S02]  /*02e0*/  IADD3 R4, P1, PT, R0, R8, RZ ;  /* 0x0000000800047210 */ /* 0x000fe40007f3e0ff */
[----:B------:R-:W-:Y:S02]  /*02f0*/  @!P0 IADD3 R7, PT, PT, R11, R15, RZ ;  /* 0x0000000f0b078210 */ /* 0x000fe40007ffe0ff */
[----:B------:R-:W-:Y:S01]  /*0300*/  @!P0 MOV R6, R10 ;  /* 0x0000000a00068202 */ /* 0x000fe20000000f00 */
[----:B------:R-:W-:Y:S02]  /*0310*/  IMAD.X R5, RZ, RZ, R9, P1 ;  /* 0x000000ffff057224 */ /* 0x000fe400008e0609 */
[----:B------:R-:W-:Y:S02]  /*0320*/  IMAD.WIDE.U32 R10, R4, 0x3, RZ ;  /* 0x00000003040a7825 */ /* 0x000fe400078e00ff */
[----:B------:R3:W-:Y:S02]  /*0330*/  @!P0 STG.E.64 desc[UR8][R6.64], R8 ;  /* 0x0000000806008986 */ /* 0x0007e4000c101b08 */
[----:B------:R-:W-:-:S02]  /*0340*/  IMAD R13, R5, 0x3, RZ ;  /* 0x00000003050d7824 */ /* 0x000fc400078e02ff */
[----:B------:R3:W-:Y:S04]  /*0350*/  @!P0 STG.E.64 desc[UR8][R6.64+0x8], R8 ;  /* 0x0000080806008986 */ /* 0x0007e8000c101b08 */
[----:B------:R3:W-:Y:S01]  /*0360*/  @!P0 STG.E.64 desc[UR8][R6.64+0x10], R8 ;  /* 0x0000100806008986 */ /* 0x0007e2000c101b08 */
[----:B--2---:R-:W-:Y:S01]  /*0370*/  ISETP.GT.U32.AND P0, PT, R10, UR10, PT ;  /* 0x0000000a0a007c0c */ /* 0x004fe2000bf04070 */
[----:B------:R-:W-:-:S05]  /*0380*/  IMAD.IADD R10, R11, 0x1, R13 ;  /* 0x000000010b0a7824 */ /* 0x000fca00078e020d */
[----:B------:R-:W-:-:S13]  /*0390*/  ISETP.GT.AND.EX P0, PT, R10, UR11, PT, P0 ;  /* 0x0000000b0a007c0c */ /* 0x000fda000bf04300 */
[----:B---3--:R-:W-:Y:S05]  /*03a0*/  @!P0 BRA `(.L_x_0) ;  /* 0xfffffffc00608947 */ /* 0x008fea000383ffff */
[----:B------:R-:W-:Y:S05]  /*03b0*/  EXIT ;  /* 0x000000000000794d */ /* 0x000fea0003800000 */
.L_x_1:
[----:B------:R-:W-:-:S00]  /*03c0*/  BRA `(.L_x_1) ;  /* 0xfffffffc00fc7947 */ /* 0x000fc0000383ffff */
[----:B------:R-:W-:-:S00]  /*03d0*/  NOP ;  /* 0x0000000000007918 */ /* 0x000fc00000000000 */
        /* <DEDUP_REMOVED lines=10> */
.L_x_16:


//--------------------- .text._Z19findTrianglesKernelixP11TriangleGPUPy --------------------------
	.section	.text._Z19findTrianglesKernelixP11TriangleGPUPy,"ax",@progbits
	.align	128
        .global         _Z19findTrianglesKernelixP11TriangleGPUPy
        .type           _Z19findTrianglesKernelixP11TriangleGPUPy,@function
        .size           _Z19findTrianglesKernelixP11TriangleGPUPy,(.L_x_15 - _Z19findTrianglesKernelixP11TriangleGPUPy)
        .other          _Z19findTrianglesKernelixP11TriangleGPUPy,@"STO_CUDA_ENTRY STV_DEFAULT"
_Z19findTrianglesKernelixP11TriangleGPUPy:
.text._Z19findTrianglesKernelixP11TriangleGPUPy:
[----:B------:R-:W-:Y:S01]  /*0000*/  LDC R1, c[0x0][0x37c] ;  /* 0x0000df00ff017b82 */ /* 0x000fe20000000800 */
[----:B------:R-:W0:Y:S01]  /*0010*/  S2R R3, SR_TID.X ;  /* 0x0000000000037919 */ /* 0x000e220000002100 */
[----:B------:R-:W1:Y:S06]  /*0020*/  LDCU.64 UR8, c[0x0][0x388] ;  /* 0x00007100ff0877ac */ /* 0x000e6c0008000a00 */
[----:B------:R-:W0:Y:S08]  /*0030*/  S2UR UR4, SR_CTAID.X ;  /* 0x00000000000479c3 */ /* 0x000e300000002500 */
[----:B------:R-:W0:Y:S01]  /*0040*/  LDC R0, c[0x0][0x360] ;  /* 0x0000d800ff007b82 */ /* 0x000e220000000800 */
[----:B------:R-:W2:Y:S01]  /*0050*/  LDCU UR5, c[0x0][0x370] ;  /* 0x00006e00ff0577ac */ /* 0x000ea20008000800 */
[----:B-1----:R-:W-:-:S04]  /*0060*/  ULEA.HI UR8, UP0, UR9, UR8, URZ, 0x1 ;  /* 0x0000000809087291 */ /* 0x002fc8000f8108ff */
[----:B------:R-:W-:-:S04]  /*0070*/  UIADD3.X UR9, UPT, UPT, URZ, UR9, URZ, UP0, !UPT ;  /* 0x00000009ff097290 */ /* 0x000fc800087fe4ff */
[----:B------:R-:W-:Y:S02]  /*0080*/  USHF.R.S64 UR8, UR8, 0x1, UR9 ;  /* 0x0000000108087899 */ /* 0x000fe40008001009 */
[----:B------:R-:W-:Y:S01]  /*0090*/  USHF.R.S32.HI UR9, URZ, 0x1, UR9 ;  /* 0x00000001ff097899 */ /* 0x000fe20008011409 */
[----:B0-----:R-:W-:-:S05]  /*00a0*/  IMAD R2, R0, UR4, R3 ;  /* 0x0000000400027c24 */ /* 0x001fca000f8e0203 */
[----:B------:R-:W-:Y:S02]  /*00b0*/  IMAD.U32 R3, RZ, RZ, UR9 ;  /* 0x00000009ff037e24 */ /* 0x000fe4000f8e00ff */
[----:B--2---:R-:W-:Y:S01]  /*00c0*/  IMAD R0, R0, UR5, RZ ;  /* 0x0000000500007c24 */ /* 0x004fe2000f8e02ff */
[----:B------:R-:W-:-:S04]  /*00d0*/  ISETP.LT.U32.AND P0, PT, R2, UR8, PT ;  /* 0x0000000802007c0c */ /* 0x000fc8000bf01070 */
[----:B------:R-:W-:-:S13]  /*00e0*/  ISETP.GT.AND.EX P0, PT, R3, RZ, PT, P0 ;  /* 0x000000ff0300720c */ /* 0x000fda0003f04300 */
[----:B------:R-:W-:Y:S05]  /*00f0*/  @!P0 EXIT ;  /* 0x000000000000894d */ /* 0x000fea0003800000 */
[----:B------:R-:W0:Y:S01]  /*0100*/  LDCU UR5, c[0x0][0x380] ;  /* 0x00007000ff0577ac */ /* 0x000e220008000800 */
[----:B------:R-:W-:Y:S01]  /*0110*/  IADD3 R2, P0, PT, R2, 0x1, RZ ;  /* 0x0000000102027810 */ /* 0x000fe20007f1e0ff */
[----:B------:R-:W1:Y:S04]  /*0120*/  LDCU.64 UR10, c[0x0][0x358] ;  /* 0x00006b00ff0a77ac */ /* 0x000e680008000a00 */
[----:B------:R-:W-:Y:S01]  /*0130*/  IMAD.X R3, RZ, RZ, RZ, P0 ;  /* 0x000000ffff037224 */ /* 0x000fe200000e06ff */
[----:B0-----:R-:W-:-:S12]  /*0140*/  ULEA UR5, UR5, 0xfffffffe, 0x2 ;  /* 0xfffffffe05057891 */ /* 0x001fd8000f8e10ff */
.L_x_13:
[----:B------:R-:W0:Y:S01]  /*0150*/  LDCU.64 UR6, c[0x0][0x388] ;  /* 0x00007100ff0677ac */ /* 0x000e220008000a00 */
[----:B------:R-:W-:Y:S01]  /*0160*/  LOP3.LUT R5, RZ, R2, RZ, 0x33, !PT ;  /* 0x00000002ff057212 */ /* 0x000fe200078e33ff */
[----:B------:R-:W-:Y:S01]  /*0170*/  BSSY B0, `(.L_x_2) ;  /* 0x00000d7000007945 */ /* 0x000fe20003800000 */
[----:B------:R-:W-:Y:S02]  /*0180*/  LOP3.LUT R4, RZ, R3, RZ, 0x33, !PT ;  /* 0x00000003ff047212 */ /* 0x000fe400078e33ff */
[----:B0-----:R-:W-:-:S04]  /*0190*/  IADD3 R5, P0, PT, R5, UR6, RZ ;  /* 0x0000000605057c10 */ /* 0x001fc8000ff1e0ff */
[----:B------:R-:W-:Y:S02]  /*01a0*/  IADD3.X R4, PT, PT, R4, UR7, RZ, P0, !PT ;  /* 0x0000000704047c10 */ /* 0x000fe400087fe4ff */
[----:B------:R-:W-:-:S04]  /*01b0*/  ISETP.GT.U32.AND P0, PT, R2, R5, PT ;  /* 0x000000050200720c */ /* 0x000fc80003f04070 */
[----:B------:R-:W-:-:S13]  /*01c0*/  ISETP.GT.AND.EX P0, PT, R3, R4, PT, P0 ;  /* 0x000000040300720c */ /* 0x000fda0003f04300 */
[----:B------:R-:W-:Y:S05]  /*01d0*/  @P0 BRA `(.L_x_3) ;  /* 0x0000000c00400947 */ /* 0x000fea0003800000 */
[----:B------:R-:W-:Y:S02]  /*01e0*/  IMAD.MOV.U32 R6, RZ, RZ, R2 ;  /* 0x000000ffff067224 */ /* 0x000fe400078e0002 */
[----:B------:R-:W-:-:S07]  /*01f0*/  IMAD.MOV.U32 R7, RZ, RZ, R3 ;  /* 0x000000ffff077224 */ /* 0x000fce00078e0003 */
.L_x_12:
[----:B------:R-:W-:Y:S05]  /*0200*/  YIELD ;  /* 0x0000000000007946 */ /* 0x000fea0003800000 */
[----:B------:R-:W-:Y:S01]  /*0210*/  IMAD.WIDE.U32 R10, R3, UR5, RZ ;  /* 0x00000005030a7c25 */ /* 0x000fe2000f8e00ff */
[----:B------:R-:W-:Y:S01]  /*0220*/  USHF.R.S32.HI UR4, URZ, 0x1f, UR5 ;  /* 0x0000001fff047899 */ /* 0x000fe20008011405 */
[----:B------:R-:W-:Y:S02]  /*0230*/  BSSY.RECONVERGENT B1, `(.L_x_4) ;  /* 0x000006c000017945 */ /* 0x000fe40003800200 */
[----:B------:R-:W-:-:S04]  /*0240*/  IMAD.WIDE.U32 R8, R2, UR5, RZ ;  /* 0x0000000502087c25 */ /* 0x000fc8000f8e00ff */
[----:B------:R-:W-:Y:S01]  /*0250*/  IMAD.WIDE.U32 R10, P1, R2, UR4, R10 ;  /* 0x00000004020a7c25 */ /* 0x000fe2000f82000a */
[----:B------:R-:W-:-:S03]  /*0260*/  IADD3 R20, P0, PT, R6, R8, RZ ;  /* 0x0000000806147210 */ /* 0x000fc60007f1e0ff */
[----:B------:R-:W-:Y:S01]  /*0270*/  IMAD.X R15, RZ, RZ, RZ, P1 ;  /* 0x000000ffff0f7224 */ /* 0x000fe200008e06ff */
[----:B------:R-:W-:Y:S01]  /*0280*/  IADD3 R8, P2, PT, R9, R10, RZ ;  /* 0x0000000a09087210 */ /* 0x000fe20007f5e0ff */
[----:B------:R-:W-:Y:S02]  /*0290*/  IMAD.MOV.U32 R14, RZ, RZ, R11 ;  /* 0x000000ffff0e7224 */ /* 0x000fe400078e000b */
[----:B------:R-:W-:Y:S01]  /*02a0*/  IMAD.WIDE.U32 R18, R3, R2, RZ ;  /* 0x0000000203127225 */ /* 0x000fe200078e00ff */
[----:B------:R-:W-:-:S03]  /*02b0*/  IADD3.X R21, P0, PT, R7, R8, RZ, P0, !PT ;  /* 0x0000000807157210 */ /* 0x000fc6000071e4ff */
[----:B------:R-:W-:Y:S01]  /*02c0*/  IMAD.WIDE.U32.X R14, R3, UR4, R14, P2 ;  /* 0x00000004030e7c25 */ /* 0x000fe200090e040e */
[----:B------:R-:W-:-:S03]  /*02d0*/  ISETP.GT.AND P2, PT, RZ, UR4, PT ;  /* 0x00000004ff007c0c */ /* 0x000fc6000bf44270 */
[----:B------:R-:W-:Y:S01]  /*02e0*/  IMAD.WIDE.U32 R16, R21, R6, RZ ;  /* 0x0000000615107225 */ /* 0x000fe200078e00ff */
[----:B------:R-:W-:-:S03]  /*02f0*/  IADD3 R23, P3, PT, -R2, R14, RZ ;  /* 0x0000000e02177210 */ /* 0x000fc60007f7e1ff */
[----:B------:R-:W-:Y:S01]  /*0300*/  IMAD.WIDE.U32 R18, P1, R2, R3, R18 ;  /* 0x0000000302127225 */ /* 0x000fe20007820012 */
[----:B------:R-:W-:-:S03]  /*0310*/  SEL R24, R23, R14, P2 ;  /* 0x0000000e17187207 */ /* 0x000fc60001000000 */
[----:B------:R-:W-:-:S04]  /*0320*/  IMAD.WIDE.U32 R8, R2, R2, RZ ;  /* 0x0000000202087225 */ /* 0x000fc800078e00ff */
[----:B------:R-:W-:-:S04]  /*0330*/  IMAD.WIDE.U32 R16, P4, R7, R20, R16 ;  /* 0x0000001407107225 */ /* 0x000fc80007880010 */
[----:B------:R-:W-:-:S04]  /*0340*/  IMAD.WIDE.U32 R10, R20, R6, RZ ;  /* 0x00000006140a7225 */ /* 0x000fc800078e00ff */
[----:B------:R-:W-:Y:S02]  /*0350*/  IMAD.X R25, R15, 0x1, ~R3, P3 ;  /* 0x000000010f197824 */ /* 0x000fe400018e0e03 */
[----:B------:R-:W-:Y:S02]  /*0360*/  IMAD.MOV.U32 R12, RZ, RZ, R19 ;  /* 0x000000ffff0c7224 */ /* 0x000fe400078e0013 */
[----:B------:R-:W-:Y:S01]  /*0370*/  IMAD.X R13, RZ, RZ, RZ, P1 ;  /* 0x000000ffff0d7224 */ /* 0x000fe200008e06ff */
[----:B------:R-:W-:Y:S01]  /*0380*/  IADD3 R9, P1, PT, R9, R18, RZ ;  /* 0x0000001209097210 */ /* 0x000fe20007f3e0ff */
[----:B------:R-:W-:Y:S01]  /*0390*/  IMAD.X R19, RZ, RZ, RZ, P4 ;  /* 0x000000ffff137224 */ /* 0x000fe200020e06ff */
[----:B------:R-:W-:Y:S01]  /*03a0*/  IADD3 R16, P4, PT, R11, R16, RZ ;  /* 0x000000100b107210 */ /* 0x000fe20007f9e0ff */
[----:B------:R-:W-:Y:S01]  /*03b0*/  IMAD.MOV.U32 R18, RZ, RZ, R17 ;  /* 0x000000ffff127224 */ /* 0x000fe200078e0011 */
[----:B------:R-:W-:Y:S02]  /*03c0*/  SHF.R.S32.HI R11, RZ, 0x1f, R7 ;  /* 0x0000001fff0b7819 */ /* 0x000fe40000011407 */
[----:B------:R-:W-:Y:S01]  /*03d0*/  SEL R22, R25, R15, P2 ;  /* 0x0000000f19167207 */ /* 0x000fe20001000000 */
[----:B------:R-:W-:Y:S01]  /*03e0*/  IMAD.WIDE.U32.X R18, R7, R21, R18, P4 ;  /* 0x0000001507127225 */ /* 0x000fe200020e0412 */
[----:B------:R-:W-:-:S02]  /*03f0*/  ISETP.LT.AND P2, PT, R3, RZ, PT ;  /* 0x000000ff0300720c */ /* 0x000fc40003f41270 */
[----:B------:R-:W-:Y:S01]  /*0400*/  IADD3 R15, P3, PT, R24, -UR5, RZ ;  /* 0x80000005180f7c10 */ /* 0x000fe2000ff7e0ff */
[----:B------:R-:W-:Y:S01]  /*0410*/  IMAD R23, R21, R11, RZ ;  /* 0x0000000b15177224 */ /* 0x000fe200078e02ff */
[----:B------:R-:W-:Y:S02]  /*0420*/  SHF.R.S32.HI R17, RZ, 0x1f, R7 ;  /* 0x0000001fff117819 */ /* 0x000fe40000011407 */
[----:B------:R-:W-:Y:S01]  /*0430*/  SEL R24, R15, R24, P2 ;  /* 0x000000180f187207 */ /* 0x000fe20001000000 */
[----:B------:R-:W-:Y:S01]  /*0440*/  IMAD.WIDE.U32.X R14, R3, R3, R12, P1 ;  /* 0x00000003030e7225 */ /* 0x000fe200008e040c */
[----:B------:R-:W-:Y:S02]  /*0450*/  IADD3.X R21, PT, PT, R22, ~UR4, RZ, P3, !PT ;  /* 0x8000000416157c10 */ /* 0x000fe40009ffe4ff */
[----:B------:R-:W-:Y:S01]  /*0460*/  IADD3 R8, P1, PT, R10, R8, RZ ;  /* 0x000000080a087210 */ /* 0x000fe20007f3e0ff */
[----:B------:R-:W-:Y:S01]  /*0470*/  IMAD.WIDE.U32 R12, R20, R11, R18 ;  /* 0x0000000b140c7225 */ /* 0x000fe200078e0012 */
[----:B------:R-:W-:-:S02]  /*0480*/  SEL R22, R21, R22, P2 ;  /* 0x0000001615167207 */ /* 0x000fc40001000000 */
[----:B------:R-:W-:Y:S01]  /*0490*/  IADD3.X R11, P0, PT, R11, R24, RZ, P0, !PT ;  /* 0x000000180b0b7210 */ /* 0x000fe2000071e4ff */
[----:B------:R-:W-:Y:S01]  /*04a0*/  IMAD R23, R20, R17, R23 ;  /* 0x0000001114177224 */ /* 0x000fe200078e0217 */
[----:B------:R-:W-:-:S03]  /*04b0*/  IADD3 R19, P3, PT, -R2, R14, RZ ;  /* 0x0000000e02137210 */ /* 0x000fc60007f7e1ff */
[----:B------:R-:W-:Y:S01]  /*04c0*/  IMAD.X R17, R17, 0x1, R22, P0 ;  /* 0x0000000111117824 */ /* 0x000fe200000e0616 */
[----:B------:R-:W-:Y:S01]  /*04d0*/  IADD3.X R9, P0, PT, R9, R16, RZ, P1, !PT ;  /* 0x0000001009097210 */ /* 0x000fe20000f1e4ff */
[----:B------:R-:W-:Y:S01]  /*04e0*/  IMAD.X R21, R15, 0x1, ~R3, P3 ;  /* 0x000000010f157824 */ /* 0x000fe200018e0e03 */
[----:B------:R-:W-:Y:S01]  /*04f0*/  ISETP.GE.U32.AND P1, PT, R8, 0x2, PT ;  /* 0x000000020800780c */ /* 0x000fe20003f26070 */
[----:B------:R-:W-:Y:S01]  /*0500*/  IMAD.IADD R13, R13, 0x1, R23 ;  /* 0x000000010d0d7824 */ /* 0x000fe200078e0217 */
[----:B------:R-:W-:Y:S01]  /*0510*/  SEL R19, R19, R14, P2 ;  /* 0x0000000e13137207 */ /* 0x000fe20001000000 */
[----:B------:R-:W-:Y:S01]  /*0520*/  IMAD R10, R17, R6, RZ ;  /* 0x00000006110a7224 */ /* 0x000fe200078e02ff */
[----:B------:R-:W-:Y:S02]  /*0530*/  ISETP.GE.U32.AND.EX P1, PT, R9, RZ, PT, P1 ;  /* 0x000000ff0900720c */ /* 0x000fe40003f26110 */
[----:B------:R-:W-:Y:S01]  /*0540*/  SEL R18, R21, R15, P2 ;  /* 0x0000000f15127207 */ /* 0x000fe20001000000 */
[----:B------:R-:W-:Y:S01]  /*0550*/  IMAD.WIDE.U32 R14, R6, R11, R12 ;  /* 0x0000000b060e7225 */ /* 0x000fe200078e000c */
[----:B------:R-:W-:-:S03]  /*0560*/  IADD3 R16, P3, PT, -R2, R19, RZ ;  /* 0x0000001302107210 */ /* 0x000fc60007f7e1ff */
[----:B------:R-:W-:Y:S01]  /*0570*/  IMAD R17, R7, R11, R10 ;  /* 0x0000000b07117224 */ /* 0x000fe200078e020a */
[----:B------:R-:W-:Y:S01]  /*0580*/  SEL R13, R16, R19, P2 ;  /* 0x00000013100d7207 */ /* 0x000fe20001000000 */
[----:B------:R-:W-:Y:S02]  /*0590*/  IMAD.X R19, R18, 0x1, ~R3, P3 ;  /* 0x0000000112137824 */ /* 0x000fe400018e0e03 */
[----:B------:R-:W-:Y:S01]  /*05a0*/  IMAD.MOV.U32 R12, RZ, RZ, R9 ;  /* 0x000000ffff0c7224 */ /* 0x000fe200078e0009 */
[----:B------:R-:W-:Y:S01]  /*05b0*/  IADD3.X R11, P0, PT, R14, R13, RZ, P0, !PT ;  /* 0x0000000d0e0b7210 */ /* 0x000fe2000071e4ff */
[----:B------:R-:W-:Y:S01]  /*05c0*/  IMAD.MOV.U32 R13, RZ, RZ, R8 ;  /* 0x000000ffff0d7224 */ /* 0x000fe200078e0008 */
[----:B------:R-:W-:-:S04]  /*05d0*/  SEL R14, R19, R18, P2 ;  /* 0x00000012130e7207 */ /* 0x000fc80001000000 */
[----:B------:R-:W-:Y:S01]  /*05e0*/  IADD3.X R10, PT, PT, R14, R15, R17, P0, !PT ;  /* 0x0000000f0e0a7210 */ /* 0x000fe200007fe411 */
[----:B------:R-:W-:Y:S06]  /*05f0*/  @!P1 BRA `(.L_x_5) ;  /* 0x0000000000bc9947 */ /* 0x000fec0003800000 */
[----:B------:R-:W-:-:S05]  /*0600*/  IADD3 R14, P0, PT, R8, 0x1, RZ ;  /* 0x00000001080e7810 */ /* 0x000fca0007f1e0ff */
[----:B------:R-:W-:-:S05]  /*0610*/  IMAD.X R15, RZ, RZ, R9, P0 ;  /* 0x000000ffff0f7224 */ /* 0x000fca00000e0609 */
[----:B------:R-:W-:-:S05]  /*0620*/  LEA.HI R14, P0, R15, R14, RZ, 0x1 ;  /* 0x0000000e0f0e7211 */ /* 0x000fca00078108ff */
[----:B------:R-:W-:-:S05]  /*0630*/  IMAD.X R15, RZ, RZ, R15, P0 ;  /* 0x000000ffff0f7224 */ /* 0x000fca00000e060f */
[--C-:B------:R-:W-:Y:S02]  /*0640*/  SHF.R.S64 R14, R14, 0x1, R15.reuse ;  /* 0x000000010e0e7819 */ /* 0x100fe4000000100f */
[----:B------:R-:W-:Y:S02]  /*0650*/  SHF.R.S32.HI R15, RZ, 0x1, R15 ;  /* 0x00000001ff0f7819 */ /* 0x000fe4000001140f */
[----:B------:R-:W-:-:S04]  /*0660*/  ISETP.GE.U32.AND P0, PT, R14, R8, PT ;  /* 0x000000080e00720c */ /* 0x000fc80003f06070 */
[----:B------:R-:W-:-:S13]  /*0670*/  ISETP.GE.AND.EX P0, PT, R15, R9, PT, P0 ;  /* 0x000000090f00720c */ /* 0x000fda0003f06300 */
[----:B------:R-:W-:Y:S05]  /*0680*/  @P0 BRA `(.L_x_5) ;  /* 0x0000000000980947 */ /* 0x000fea0003800000 */
.L_x_9:
[----:B------:R-:W-:Y:S01]  /*0690*/  LOP3.LUT R12, R9, R15, RZ, 0xfc, !PT ;  /* 0x0000000f090c7212 */ /* 0x000fe200078efcff */
[----:B------:R-:W-:Y:S01]  /*06a0*/  BSSY.RECONVERGENT B2, `(.L_x_6) ;  /* 0x000001b000027945 */ /* 0x000fe20003800200 */
[----:B------:R-:W-:Y:S02]  /*06b0*/  IMAD.MOV.U32 R13, RZ, RZ, R14 ;  /* 0x000000ffff0d7224 */ /* 0x000fe400078e000e */
[----:B------:R-:W-:Y:S01]  /*06c0*/  ISETP.NE.U32.AND P0, PT, R12, RZ, PT ;  /* 0x000000ff0c00720c */ /* 0x000fe20003f05070 */
[----:B------:R-:W-:-:S12]  /*06d0*/  IMAD.MOV.U32 R12, RZ, RZ, R15 ;  /* 0x000000ffff0c7224 */ /* 0x000fd800078e000f */
[----:B------:R-:W-:Y:S05]  /*06e0*/  @P0 BRA `(.L_x_7) ;  /* 0x0000000000500947 */ /* 0x000fea0003800000 */
[----:B------:R-:W0:Y:S01]  /*06f0*/  I2F.U32.RP R16, R13 ;  /* 0x0000000d00107306 */ /* 0x000e220000209000 */
[----:B------:R-:W-:-:S07]  /*0700*/  ISETP.NE.U32.AND P2, PT, R13, RZ, PT ;  /* 0x000000ff0d00720c */ /* 0x000fce0003f45070 */
[----:B0-----:R-:W0:Y:S02]  /*0710*/  MUFU.RCP R16, R16 ;  /* 0x0000001000107308 */ /* 0x001e240000001000 */
[----:B0-----:R-:W-:-:S06]  /*0720*/  VIADD R14, R16, 0xffffffe ;  /* 0x0ffffffe100e7836 */ /* 0x001fcc0000000000 */
[----:B------:R0:W2:Y:S02]  /*0730*/  F2I.FTZ.U32.TRUNC.NTZ R15, R14 ;  /* 0x0000000e000f7305 */ /* 0x0000a4000021f000 */
[----:B0-----:R-:W-:Y:S02]  /*0740*/  IMAD.MOV.U32 R14, RZ, RZ, RZ ;  /* 0x000000ffff0e7224 */ /* 0x001fe400078e00ff */
[----:B--2---:R-:W-:-:S04]  /*0750*/  IMAD.MOV R18, RZ, RZ, -R15 ;  /* 0x000000ffff127224 */ /* 0x004fc800078e0a0f */
[----:B------:R-:W-:-:S04]  /*0760*/  IMAD R17, R18, R13, RZ ;  /* 0x0000000d12117224 */ /* 0x000fc800078e02ff */
[----:B------:R-:W-:-:S06]  /*0770*/  IMAD.HI.U32 R15, R15, R17, R14 ;  /* 0x000000110f0f7227 */ /* 0x000fcc00078e000e */
[----:B------:R-:W-:-:S04]  /*0780*/  IMAD.HI.U32 R14, R15, R8, RZ ;  /* 0x000000080f0e7227 */ /* 0x000fc800078e00ff */
[----:B------:R-:W-:Y:S02]  /*0790*/  IMAD.MOV R18, RZ, RZ, -R14 ;  /* 0x000000ffff127224 */ /* 0x000fe400078e0a0e */
[----:B------:R-:W-:Y:S02]  /*07a0*/  IMAD.MOV.U32 R15, RZ, RZ, RZ ;  /* 0x000000ffff0f7224 */ /* 0x000fe400078e00ff */
[----:B------:R-:W-:-:S05]  /*07b0*/  IMAD R18, R13, R18, R8 ;  /* 0x000000120d127224 */ /* 0x000fca00078e0208 */
[----:B------:R-:W-:-:S13]  /*07c0*/  ISETP.GE.U32.AND P0, PT, R18, R13, PT ;  /* 0x0000000d1200720c */ /* 0x000fda0003f06070 */
[----:B------:R-:W-:Y:S02]  /*07d0*/  @P0 IMAD.IADD R18, R18, 0x1, -R13 ;  /* 0x0000000112120824 */ /* 0x000fe400078e0a0d */
[----:B------:R-:W-:-:S03]  /*07e0*/  @P0 VIADD R14, R14, 0x1 ;  /* 0x000000010e0e0836 */ /* 0x000fc60000000000 */
[----:B------:R-:W-:-:S13]  /*07f0*/  ISETP.GE.U32.AND P1, PT, R18, R13, PT ;  /* 0x0000000d1200720c */ /* 0x000fda0003f26070 */
[----:B------:R-:W-:Y:S01]  /*0800*/  @P1 VIADD R14, R14, 0x1 ;  /* 0x000000010e0e1836 */ /* 0x000fe20000000000 */
[----:B------:R-:W-:Y:S01]  /*0810*/  @!P2 LOP3.LUT R14, RZ, R13, RZ, 0x33, !PT ;  /* 0x0000000dff0ea212 */ /* 0x000fe200078e33ff */
[----:B------:R-:W-:Y:S06]  /*0820*/  BRA `(.L_x_8) ;  /* 0x0000000000087947 */ /* 0x000fec0003800000 */
.L_x_7:
[----:B------:R-:W-:-:S07]  /*0830*/  MOV R20, 0x850 ;  /* 0x0000085000147802 */ /* 0x000fce0000000f00 */
[----:B-1----:R-:W-:Y:S05]  /*0840*/  CALL.REL.NOINC `($__internal_0_$__cuda_sm20_div_s64) ;  /* 0x0000000400c07944 */ /* 0x002fea0003c00000 */
.L_x_8:
[----:B-1----:R-:W-:Y:S05]  /*0850*/  BSYNC.RECONVERGENT B2 ;  /* 0x0000000000027941 */ /* 0x002fea0003800200 */
.L_x_6:
[----:B------:R-:W-:-:S05]  /*0860*/  IADD3 R14, P0, PT, R14, R13, RZ ;  /* 0x0000000d0e0e7210 */ /* 0x000fca0007f1e0ff */
[----:B------:R-:W-:-:S05]  /*0870*/  IMAD.X R15, R15, 0x1, R12, P0 ;  /* 0x000000010f0f7824 */ /* 0x000fca00000e060c */
[----:B------:R-:W-:-:S05]  /*0880*/  LEA.HI R14, P0, R15, R14, RZ, 0x1 ;  /* 0x0000000e0f0e7211 */ /* 0x000fca00078108ff */
[----:B------:R-:W-:-:S05]  /*0890*/  IMAD.X R15, RZ, RZ, R15, P0 ;  /* 0x000000ffff0f7224 */ /* 0x000fca00000e060f */
[--C-:B------:R-:W-:Y:S02]  /*08a0*/  SHF.R.S64 R14, R14, 0x1, R15.reuse ;  /* 0x000000010e0e7819 */ /* 0x100fe4000000100f */
[----:B------:R-:W-:Y:S02]  /*08b0*/  SHF.R.S32.HI R15, RZ, 0x1, R15 ;  /* 0x00000001ff0f7819 */ /* 0x000fe4000001140f */
[----:B------:R-:W-:-:S04]  /*08c0*/  ISETP.GE.U32.AND P0, PT, R14, R13, PT ;  /* 0x0000000d0e00720c */ /* 0x000fc80003f06070 */
[----:B------:R-:W-:-:S13]  /*08d0*/  ISETP.GE.AND.EX P0, PT, R15, R12, PT, P0 ;  /* 0x0000000c0f00720c */ /* 0x000fda0003f06300 */
[----:B------:R-:W-:Y:S05]  /*08e0*/  @!P0 BRA `(.L_x_9) ;  /* 0xfffffffc00688947 */ /* 0x000fea000383ffff */
.L_x_5:
[----:B-1----:R-:W-:Y:S05]  /*08f0*/  BSYNC.RECONVERGENT B1 ;  /* 0x0000000000017941 */ /* 0x002fea0003800200 */
.L_x_4:
[-C--:B------:R-:W-:Y:S01]  /*0900*/  IMAD R16, R12, R13.reuse, RZ ;  /* 0x0000000d0c107224 */ /* 0x080fe200078e02ff */
[----:B------:R-:W-:Y:S01]  /*0910*/  BSSY.RECONVERGENT B1, `(.L_x_10) ;  /* 0x0000057000017945 */ /* 0x000fe20003800200 */
[----:B------:R-:W-:-:S04]  /*0920*/  IMAD.WIDE.U32 R14, R13, R13, RZ ;  /* 0x0000000d0d0e7225 */ /* 0x000fc800078e00ff */
[----:B------:R-:W-:Y:S01]  /*0930*/  IMAD R17, R13, R12, R16 ;  /* 0x0000000c0d117224 */ /* 0x000fe200078e0210 */
[----:B------:R-:W-:-:S03]  /*0940*/  LOP3.LUT P0, RZ, R11, R8, R14, 0xf6, !PT ;  /* 0x000000080bff7212 */ /* 0x000fc6000780f60e */
[----:B------:R-:W-:-:S05]  /*0950*/  IMAD.IADD R16, R15, 0x1, R17 ;  /* 0x000000010f107824 */ /* 0x000fca00078e0211 */
[----:B------:R-:W-:-:S04]  /*0960*/  LOP3.LUT R9, R9, R16, RZ, 0x3c, !PT ;  /* 0x0000001009097212 */ /* 0x000fc800078e3cff */
[----:B------:R-:W-:-:S13]  /*0970*/  LOP3.LUT P0, RZ, R9, R10, RZ, 0xfc, P0 ;  /* 0x0000000a09ff7212 */ /* 0x000fda000000fcff */
[----:B------:R-:W-:Y:S05]  /*0980*/  @P0 BRA `(.L_x_11) ;  /* 0x00000004003c0947 */ /* 0x000fea0003800000 */
[----:B------:R-:W-:-:S04]  /*0990*/  IADD3 R10, P0, PT, R2, R6, RZ ;  /* 0x00000006020a7210 */ /* 0x000fc80007f1e0ff */
[----:B------:R-:W-:Y:S01]  /*09a0*/  IADD3 R8, P2, PT, R13, -R10, RZ ;  /* 0x8000000a0d087210 */ /* 0x000fe20007f5e0ff */
[----:B------:R-:W-:-:S03]  /*09b0*/  IMAD.X R17, R3, 0x1, R7, P0 ;  /* 0x0000000103117824 */ /* 0x000fc600000e0607 */
[C---:B------:R-:W-:Y:S02]  /*09c0*/  LOP3.LUT R9, R8.reuse, 0x1, RZ, 0xc0, !PT ;  /* 0x0000000108097812 */ /* 0x040fe400078ec0ff */
[----:B------:R-:W-:Y:S02]  /*09d0*/  ISETP.LT.U32.AND P1, PT, R8, 0x1, PT ;  /* 0x000000010800780c */ /* 0x000fe40003f21070 */
[----:B------:R-:W-:Y:S01]  /*09e0*/  ISETP.NE.U32.AND P0, PT, R9, 0x1, PT ;  /* 0x000000010900780c */ /* 0x000fe20003f05070 */
[----:B------:R-:W-:-:S03]  /*09f0*/  IMAD.X R9, R12, 0x1, ~R17, P2 ;  /* 0x000000010c097824 */ /* 0x000fc600010e0e11 */
[----:B------:R-:W-:-:S04]  /*0a00*/  ISETP.NE.U32.AND.EX P0, PT, RZ, RZ, PT, P0 ;  /* 0x000000ffff00720c */ /* 0x000fc80003f05100 */
[----:B------:R-:W-:-:S13]  /*0a10*/  ISETP.LT.OR.EX P0, PT, R9, RZ, !P0, P1 ;  /* 0x000000ff0900720c */ /* 0x000fda0004701710 */
[----:B------:R-:W-:Y:S05]  /*0a20*/  @P0 BRA `(.L_x_11) ;  /* 0x0000000400140947 */ /* 0x000fea0003800000 */
[--C-:B------:R-:W-:Y:S02]  /*0a30*/  SHF.R.U64 R8, R8, 0x1, R9.reuse ;  /* 0x0000000108087819 */ /* 0x100fe40000001209 */
[----:B------:R-:W-:Y:S02]  /*0a40*/  SHF.R.U32.HI R9, RZ, 0x1, R9 ;  /* 0x00000001ff097819 */ /* 0x000fe40000011609 */
[----:B------:R-:W-:-:S04]  /*0a50*/  ISETP.GT.U32.AND P0, PT, R8, R2, PT ;  /* 0x000000020800720c */ /* 0x000fc80003f04070 */
[----:B------:R-:W-:-:S13]  /*0a60*/  ISETP.GT.AND.EX P0, PT, R9, R3, PT, P0 ;  /* 0x000000030900720c */ /* 0x000fda0003f04300 */
[----:B------:R-:W-:Y:S05]  /*0a70*/  @P0 BRA `(.L_x_11) ;  /* 0x0000000400000947 */ /* 0x000fea0003800000 */
[----:B------:R-:W0:Y:S01]  /*0a80*/  LDCU UR12, c[0x0][0x380] ;  /* 0x00007000ff0c77ac */ /* 0x000e220008000800 */
[-C--:B------:R-:W-:Y:S02]  /*0a90*/  IADD3 R11, P4, PT, R6, R8.reuse, RZ ;  /* 0x00000008060b7210 */ /* 0x080fe40007f9e0ff */
[----:B------:R-:W-:Y:S01]  /*0aa0*/  IADD3 R19, P3, PT, R2, R8, RZ ;  /* 0x0000000802137210 */ /* 0x000fe20007f7e0ff */
[----:B------:R-:W1:Y:S01]  /*0ab0*/  LDCU.64 UR6, c[0x0][0x388] ;  /* 0x00007100ff0677ac */ /* 0x000e620008000a00 */
[----:B------:R-:W-:Y:S01]  /*0ac0*/  ISETP.GT.U32.AND P1, PT, R11, R2, PT ;  /* 0x000000020b00720c */ /* 0x000fe20003f24070 */
[--C-:B------:R-:W-:Y:S01]  /*0ad0*/  IMAD.X R16, R7, 0x1, R9.reuse, P4 ;  /* 0x0000000107107824 */ /* 0x100fe200020e0609 */
[----:B------:R-:W-:Y:S01]  /*0ae0*/  ISETP.LE.U32.AND P0, PT, R10, R8, PT ;  /* 0x000000080a00720c */ /* 0x000fe20003f03070 */
[----:B------:R-:W-:Y:S01]  /*0af0*/  IMAD.X R18, R3, 0x1, R9, P3 ;  /* 0x0000000103127824 */ /* 0x000fe200018e0609 */
[----:B------:R-:W-:Y:S02]  /*0b00*/  ISETP.LE.U32.AND P2, PT, R19, R6, PT ;  /* 0x000000061300720c */ /* 0x000fe40003f43070 */
[-C--:B------:R-:W-:Y:S01]  /*0b10*/  IADD3 R21, P3, PT, R2, R11.reuse, RZ ;  /* 0x0000000b02157210 */ /* 0x080fe20007f7e0ff */
[----:B------:R-:W-:Y:S01]  /*0b20*/  IMAD R20, R18, R11, RZ ;  /* 0x0000000b12147224 */ /* 0x000fe200078e02ff */
[----:B------:R-:W-:-:S04]  /*0b30*/  ISETP.GT.AND.EX P4, PT, R16, R3, PT, P1 ;  /* 0x000000031000720c */ /* 0x000fc80003f84310 */
[----:B------:R-:W-:Y:S01]  /*0b40*/  ISETP.LE.OR.EX P4, PT, R18, R7, !P4, P2 ;  /* 0x000000071200720c */ /* 0x000fe20006783720 */
[----:B0-----:R-:W-:Y:S02]  /*0b50*/  USHF.R.S32.HI UR4, URZ, 0x1f, UR12 ;  /* 0x0000001fff047899 */ /* 0x001fe4000801140c */
[----:B------:R-:W-:Y:S02]  /*0b60*/  IMAD R15, R3, UR12, RZ ;  /* 0x0000000c030f7c24 */ /* 0x000fe4000f8e02ff */
[C---:B------:R-:W-:Y:S01]  /*0b70*/  IMAD.WIDE.U32 R12, R2.reuse, UR12, RZ ;  /* 0x0000000c020c7c25 */ /* 0x040fe2000f8e00ff */
[----:B-1----:R-:W-:Y:S02]  /*0b80*/  ISETP.GT.U32.AND P1, PT, R21, UR6, PT ;  /* 0x0000000615007c0c */ /* 0x002fe4000bf24070 */
[----:B------:R-:W-:Y:S01]  /*0b90*/  ISETP.LE.OR.EX P0, PT, R17, R9, P4, P0 ;  /* 0x000000091100720c */ /* 0x000fe20002703700 */
[----:B------:R-:W-:-:S04]  /*0ba0*/  IMAD R15, R2, UR4, R15 ;  /* 0x00000004020f7c24 */ /* 0x000fc8000f8e020f */
[----:B------:R-:W-:Y:S02]  /*0bb0*/  IMAD.IADD R13, R13, 0x1, R15 ;  /* 0x000000010d0d7824 */ /* 0x000fe400078e020f */
[----:B------:R-:W-:-:S04]  /*0bc0*/  IMAD.WIDE.U32 R14, R19, R11, RZ ;  /* 0x0000000b130e7225 */ /* 0x000fc800078e00ff */
[-C--:B------:R-:W-:Y:S02]  /*0bd0*/  IMAD R13, R13, R6.reuse, RZ ;  /* 0x000000060d0d7224 */ /* 0x080fe400078e02ff */
[----:B------:R-:W-:-:S04]  /*0be0*/  IMAD.WIDE.U32 R10, R12, R6, RZ ;  /* 0x000000060c0a7225 */ /* 0x000fc800078e00ff */
[----:B------:R-:W-:Y:S01]  /*0bf0*/  IMAD R19, R16, R19, R20 ;  /* 0x0000001310137224 */ /* 0x000fe200078e0214 */
[----:B------:R-:W-:Y:S01]  /*0c00*/  ISETP.NE.U32.AND P2, PT, R14, R10, PT ;  /* 0x0000000a0e00720c */ /* 0x000fe20003f45070 */
[----:B------:R-:W-:Y:S02]  /*0c10*/  IMAD R13, R7, R12, R13 ;  /* 0x0000000c070d7224 */ /* 0x000fe400078e020d */
[----:B------:R-:W-:Y:S02]  /*0c20*/  IMAD.IADD R15, R15, 0x1, R19 ;  /* 0x000000010f0f7824 */ /* 0x000fe400078e0213 */
[----:B------:R-:W-:Y:S02]  /*0c30*/  IMAD.X R12, R3, 0x1, R16, P3 ;  /* 0x00000001030c7824 */ /* 0x000fe400018e0610 */
[----:B------:R-:W-:-:S03]  /*0c40*/  IMAD.IADD R10, R11, 0x1, R13 ;  /* 0x000000010b0a7824 */ /* 0x000fc600078e020d */
[----:B------:R-:W-:Y:S02]  /*0c50*/  ISETP.GT.OR.EX P0, PT, R12, UR7, P0, P1 ;  /* 0x000000070c007c0c */ /* 0x000fe40008704710 */
[----:B------:R-:W-:-:S04]  /*0c60*/  ISETP.NE.AND.EX P2, PT, R15, R10, PT, P2 ;  /* 0x0000000a0f00720c */ /* 0x000fc80003f45320 */
[----:B------:R-:W-:-:S13]  /*0c70*/  PLOP3.LUT P0, PT, P0, P2, PT, 0xf8, 0x8f ;  /* 0x00000000008f781c */ /* 0x000fda0000705f70 */
[----:B------:R-:W-:Y:S05]  /*0c80*/  @P0 BRA `(.L_x_11) ;  /* 0x00000000007c0947 */ /* 0x000fea0003800000 */
[----:B------:R-:W0:Y:S01]  /*0c90*/  S2R R12, SR_LANEID ;  /* 0x00000000000c7919 */ /* 0x000e220000000000 */
[----:B------:R-:W-:Y:S01]  /*0ca0*/  VOTEU.ANY UR12, UPT, PT ;  /* 0x00000000000c7886 */ /* 0x000fe200038e0100 */
[----:B------:R-:W1:Y:S01]  /*0cb0*/  LDC.64 R10, c[0x0][0x398] ;  /* 0x0000e600ff0a7b82 */ /* 0x000e620000000a00 */
[----:B------:R-:W0:Y:S01]  /*0cc0*/  FLO.U32 R17, UR12 ;  /* 0x0000000c00117d00 */ /* 0x000e2200080e0000 */
[----:B------:R-:W-:Y:S01]  /*0cd0*/  UPOPC UR6, UR12 ;  /* 0x0000000c000672bf */ /* 0x000fe20008000000 */
[----:B------:R-:W-:-:S03]  /*0ce0*/  UMOV UR4, URZ ;  /* 0x000000ff00047c82 */ /* 0x000fc60008000000 */
[----:B------:R-:W-:-:S04]  /*0cf0*/  UIMAD.WIDE.U32 UR6, UR6, 0x1, URZ ;  /* 0x00000001060678a5 */ /* 0x000fc8000f8e00ff */
[----:B------:R-:W-:Y:S02]  /*0d00*/  UIADD3 UR4, UPT, UPT, UR7, UR4, URZ ;  /* 0x0000000407047290 */ /* 0x000fe4000fffe0ff */
[----:B------:R-:W-:-:S04]  /*0d10*/  IMAD.U32 R13, RZ, RZ, UR7 ;  /* 0x00000007ff0d7e24 */ /* 0x000fc8000f8e00ff */
[----:B------:R-:W-:Y:S01]  /*0d20*/  IMAD.U32 R13, RZ, RZ, UR4 ;  /* 0x00000004ff0d7e24 */ /* 0x000fe2000f8e00ff */
[----:B0-----:R-:W-:Y:S01]  /*0d30*/  ISETP.EQ.U32.AND P0, PT, R17, R12, PT ;  /* 0x0000000c1100720c */ /* 0x001fe20003f02070 */
[----:B------:R-:W-:-:S12]  /*0d40*/  IMAD.U32 R12, RZ, RZ, UR6 ;  /* 0x00000006ff0c7e24 */ /* 0x000fd8000f8e00ff */
[----:B-1----:R-:W2:Y:S01]  /*0d50*/  @P0 ATOMG.E.ADD.64.STRONG.GPU PT, R10, desc[UR10][R10.64], R12 ;  /* 0x8000000c0a0a09a8 */ /* 0x002ea200081ef50a */
[----:B------:R-:W-:Y:S01]  /*0d60*/  UMOV UR4, URZ ;  /* 0x000000ff00047c82 */ /* 0x000fe20008000000 */
[----:B------:R-:W0:Y:S02]  /*0d70*/  S2R R16, SR_LTMASK ;  /* 0x0000000000107919 */ /* 0x000e240000003900 */
[----:B0-----:R-:W-:-:S04]  /*0d80*/  LOP3.LUT R16, R16, UR12, RZ, 0xc0, !PT ;  /* 0x0000000c10107c12 */ /* 0x001fc8000f8ec0ff */
[----:B------:R-:W0:Y:S01]  /*0d90*/  POPC R19, R16 ;  /* 0x0000001000137309 */ /* 0x000e220000000000 */
[----:B--2---:R-:W-:Y:S04]  /*0da0*/  SHFL.IDX PT, R14, R10, R17, 0x1f ;  /* 0x00001f110a0e7589 */ /* 0x004fe800000e0000 */
[----:B------:R-:W0:Y:S02]  /*0db0*/  SHFL.IDX PT, R15, R11, R17, 0x1f ;  /* 0x00001f110b0f7589 */ /* 0x000e2400000e0000 */
[----:B0-----:R-:W-:-:S04]  /*0dc0*/  IMAD.WIDE.U32 R14, R19, 0x1, R14 ;  /* 0x00000001130e7825 */ /* 0x001fc800078e000e */
[----:B------:R-:W-:Y:S01]  /*0dd0*/  VIADD R18, R15, UR4 ;  /* 0x000000040f127c36 */ /* 0x000fe20008000000 */
[----:B------:R-:W-:-:S04]  /*0de0*/  ISETP.GT.U32.AND P0, PT, R14, 0x5f5e0ff, PT ;  /* 0x05f5e0ff0e00780c */ /* 0x000fc80003f04070 */
[----:B------:R-:W-:-:S13]  /*0df0*/  ISETP.GT.U32.AND.EX P0, PT, R18, RZ, PT, P0 ;  /* 0x000000ff1200720c */ /* 0x000fda0003f04100 */
[----:B------:R-:W-:Y:S05]  /*0e00*/  @P0 BRA `(.L_x_11) ;  /* 0x00000000001c0947 */ /* 0x000fea0003800000 */
[----:B------:R-:W0:Y:S01]  /*0e10*/  LDC.64 R10, c[0x0][0x390] ;  /* 0x0000e400ff0a7b82 */ /* 0x000e220000000a00 */
[----:B------:R-:W-:Y:S02]  /*0e20*/  IMAD R13, R18, 0x18, RZ ;  /* 0x00000018120d7824 */ /* 0x000fe400078e02ff */
[----:B0-----:R-:W-:-:S04]  /*0e30*/  IMAD.WIDE.U32 R10, R14, 0x18, R10 ;  /* 0x000000180e0a7825 */ /* 0x001fc800078e000a */
[----:B------:R-:W-:-:S05]  /*0e40*/  IMAD.IADD R11, R11, 0x1, R13 ;  /* 0x000000010b0b7824 */ /* 0x000fca00078e020d */
[----:B------:R0:W-:Y:S04]  /*0e50*/  STG.E.64 desc[UR10][R10.64], R8 ;  /* 0x000000080a007986 */ /* 0x0001e8000c101b0a */
[----:B------:R0:W-:Y:S04]  /*0e60*/  STG.E.64 desc[UR10][R10.64+0x8], R2 ;  /* 0x000008020a007986 */ /* 0x0001e8000c101b0a */
[----:B------:R0:W-:Y:S02]  /*0e70*/  STG.E.64 desc[UR10][R10.64+0x10], R6 ;  /* 0x000010060a007986 */ /* 0x0001e4000c101b0a */
.L_x_11:
[----:B------:R-:W-:Y:S05]  /*0e80*/  BSYNC.RECONVERGENT B1 ;  /* 0x0000000000017941 */ /* 0x000fea0003800200 */
.L_x_10:
[C---:B------:R-:W-:Y:S02]  /*0e90*/  ISETP.GE.U32.AND P0, PT, R6.reuse, R5, PT ;  /* 0x000000050600720c */ /* 0x040fe40003f06070 */
[----:B0-----:R-:W-:Y:S02]  /*0ea0*/  IADD3 R6, P1, PT, R6, 0x1, RZ ;  /* 0x0000000106067810 */ /* 0x001fe40007f3e0ff */
[----:B------:R-:W-:-:S03]  /*0eb0*/  ISETP.GE.AND.EX P0, PT, R7, R4, PT, P0 ;  /* 0x000000040700720c */ /* 0x000fc60003f06300 */
[----:B------:R-:W-:-:S10]  /*0ec0*/  IMAD.X R7, RZ, RZ, R7, P1 ;  /* 0x000000ffff077224 */ /* 0x000fd400008e0607 */
[----:B------:R-:W-:Y:S05]  /*0ed0*/  @!P0 BRA `(.L_x_12) ;  /* 0xfffffff000c88947 */ /* 0x000fea000383ffff */
.L_x_3:
[----:B-1----:R-:W-:Y:S05]  /*0ee0*/  BSYNC B0 ;  /* 0x0000000000007941 */ /* 0x002fea0003800000 */
.L_x_2:
[----:B------:R-:W-:-:S05]  /*0ef0*/  IADD3 R2, P0, PT, R0, R2, RZ ;  /* 0x0000000200027210 */ /* 0x000fca0007f1e0ff */
[----:B------:R-:W-:Y:S01]  /*0f00*/  IMAD.X R3, RZ, RZ, R3, P0 ;  /* 0x000000ffff037224 */ /* 0x000fe200000e0603 */
[----:B------:R-:W-:-:S04]  /*0f10*/  ISETP.GT.U32.AND P0, PT, R2, UR8, PT ;  /* 0x0000000802007c0c */ /* 0x000fc8000bf04070 */
[----:B------:R-:W-:-:S13]  /*0f20*/  ISETP.GT.AND.EX P0, PT, R3, UR9, PT, P0 ;  /* 0x0000000903007c0c */ /* 0x000fda000bf04300 */
[----:B------:R-:W-:Y:S05]  /*0f30*/  @!P0 BRA `(.L_x_13) ;  /* 0xfffffff000848947 */ /* 0x000fea000383ffff */
[----:B------:R-:W-:Y:S05]  /*0f40*/  EXIT ;  /* 0x000000000000794d */ /* 0x000fea0003800000 */
        .weak           $__internal_0_$__cuda_sm20_div_s64
        .type           $__internal_0_$__cuda_sm20_div_s64,@function
        .size           $__internal_0_$__cuda_sm20_div_s64,(.L_x_15 - $__internal_0_$__cuda_sm20_div_s64)
$__internal_0_$__cuda_sm20_div_s64:
[-C--:B------:R-:W-:Y:S02]  /*0f50*/  IADD3 R14, P1, PT, RZ, -R13.reuse, RZ ;  /* 0x8000000dff0e7210 */ /* 0x080fe40007f3e0ff */
[----:B------:R-:W-:Y:S02]  /*0f60*/  ISETP.GE.AND P0, PT, R12, RZ, PT ;  /* 0x000000ff0c00720c */ /* 0x000fe40003f06270 */
[----:B------:R-:W-:Y:S01]  /*0f70*/  ISETP.GE.AND P3, PT, R9, RZ, PT ;  /* 0x000000ff0900720c */ /* 0x000fe20003f66270 */
[----:B------:R-:W-:Y:S01]  /*0f80*/  IMAD.X R15, RZ, RZ, ~R12, P1 ;  /* 0x000000ffff0f7224 */ /* 0x000fe200008e0e0c */
[----:B------:R-:W-:-:S04]  /*0f90*/  SEL R14, R14, R13, !P0 ;  /* 0x0000000d0e0e7207 */ /* 0x000fc80004000000 */
[----:B------:R-:W-:-:S04]  /*0fa0*/  SEL R15, R15, R12, !P0 ;  /* 0x0000000c0f0f7207 */ /* 0x000fc80004000000 */
[----:B------:R-:W0:Y:S08]  /*0fb0*/  I2F.U64.RP R21, R14 ;  /* 0x0000000e00157312 */ /* 0x000e300000309000 */
[----:B0-----:R-:W0:Y:S02]  /*0fc0*/  MUFU.RCP R21, R21 ;  /* 0x0000001500157308 */ /* 0x001e240000001000 */
[----:B0-----:R-:W-:-:S06]  /*0fd0*/  VIADD R16, R21, 0x1ffffffe ;  /* 0x1ffffffe15107836 */ /* 0x001fcc0000000000 */
[----:B------:R-:W0:Y:S02]  /*0fe0*/  F2I.U64.TRUNC R16, R16 ;  /* 0x0000001000107311 */ /* 0x000e24000020d800 */
[----:B0-----:R-:W-:-:S04]  /*0ff0*/  IMAD.WIDE.U32 R18, R16, R14, RZ ;  /* 0x0000000e10127225 */ /* 0x001fc800078e00ff */
[----:B------:R-:W-:Y:S01]  /*1000*/  IMAD R19, R16, R15, R19 ;  /* 0x0000000f10137224 */ /* 0x000fe200078e0213 */
[----:B------:R-:W-:-:S03]  /*1010*/  IADD3 R23, P0, PT, RZ, -R18, RZ ;  /* 0x80000012ff177210 */ /* 0x000fc60007f1e0ff */
[----:B------:R-:W-:Y:S02]  /*1020*/  IMAD R19, R17, R14, R19 ;  /* 0x0000000e11137224 */ /* 0x000fe400078e0213 */
[----:B------:R-:W-:-:S04]  /*1030*/  IMAD.HI.U32 R18, R16, R23, RZ ;  /* 0x0000001710127227 */ /* 0x000fc800078e00ff */
[----:B------:R-:W-:Y:S02]  /*1040*/  IMAD.X R25, RZ, RZ, ~R19, P0 ;  /* 0x000000ffff197224 */ /* 0x000fe400000e0e13 */
[----:B------:R-:W-:Y:S02]  /*1050*/  IMAD.MOV.U32 R19, RZ, RZ, R16 ;  /* 0x000000ffff137224 */ /* 0x000fe400078e0010 */
[-C--:B------:R-:W-:Y:S02]  /*1060*/  IMAD R27, R17, R25.reuse, RZ ;  /* 0x00000019111b7224 */ /* 0x080fe400078e02ff */
[----:B------:R-:W-:-:S04]  /*1070*/  IMAD.WIDE.U32 R18, P0, R16, R25, R18 ;  /* 0x0000001910127225 */ /* 0x000fc80007800012 */
[----:B------:R-:W-:-:S04]  /*1080*/  IMAD.HI.U32 R21, R17, R25, RZ ;  /* 0x0000001911157227 */ /* 0x000fc800078e00ff */
[----:B------:R-:W-:-:S04]  /*1090*/  IMAD.HI.U32 R18, P1, R17, R23, R18 ;  /* 0x0000001711127227 */ /* 0x000fc80007820012 */
[----:B------:R-:W-:Y:S01]  /*10a0*/  IMAD.X R21, R21, 0x1, R17, P0 ;  /* 0x0000000115157824 */ /* 0x000fe200000e0611 */
[----:B------:R-:W-:-:S04]  /*10b0*/  IADD3 R19, P2, PT, R27, R18, RZ ;  /* 0x000000121b137210 */ /* 0x000fc80007f5e0ff */
[----:B------:R-:W-:Y:S01]  /*10c0*/  IADD3.X R21, PT, PT, RZ, RZ, R21, P2, P1 ;  /* 0x000000ffff157210 */ /* 0x000fe200017e2415 */
[----:B------:R-:W-:-:S04]  /*10d0*/  IMAD.WIDE.U32 R16, R19, R14, RZ ;  /* 0x0000000e13107225 */ /* 0x000fc800078e00ff */
[----:B------:R-:W-:Y:S01]  /*10e0*/  IMAD R17, R19, R15, R17 ;  /* 0x0000000f13117224 */ /* 0x000fe200078e0211 */
[----:B------:R-:W-:-:S03]  /*10f0*/  IADD3 R23, P0, PT, RZ, -R16, RZ ;  /* 0x80000010ff177210 */ /* 0x000fc60007f1e0ff */
[----:B------:R-:W-:Y:S02]  /*1100*/  IMAD R17, R21, R14, R17 ;  /* 0x0000000e15117224 */ /* 0x000fe400078e0211 */
[----:B------:R-:W-:-:S04]  /*1110*/  IMAD.HI.U32 R18, R19, R23, RZ ;  /* 0x0000001713127227 */ /* 0x000fc800078e00ff */
[----:B------:R-:W-:Y:S01]  /*1120*/  IMAD.X R16, RZ, RZ, ~R17, P0 ;  /* 0x000000ffff107224 */ /* 0x000fe200000e0e11 */
[----:B------:R-:W-:-:S03]  /*1130*/  IADD3 R17, P4, PT, RZ, -R8, RZ ;  /* 0x80000008ff117210 */ /* 0x000fc60007f9e0ff */
[----:B------:R-:W-:-:S04]  /*1140*/  IMAD.WIDE.U32 R18, P0, R19, R16, R18 ;  /* 0x0000001013127225 */ /* 0x000fc80007800012 */
[----:B------:R-:W-:Y:S02]  /*1150*/  IMAD.X R22, RZ, RZ, ~R9, P4 ;  /* 0x000000ffff167224 */ /* 0x000fe400020e0e09 */
[----:B------:R-:W-:Y:S01]  /*1160*/  IMAD.HI.U32 R18, P1, R21, R23, R18 ;  /* 0x0000001715127227 */ /* 0x000fe20007820012 */
[----:B------:R-:W-:-:S03]  /*1170*/  SEL R19, R17, R8, !P3 ;  /* 0x0000000811137207 */ /* 0x000fc60005800000 */
[CC--:B------:R-:W-:Y:S02]  /*1180*/  IMAD R23, R21.reuse, R16.reuse, RZ ;  /* 0x0000001015177224 */ /* 0x0c0fe400078e02ff */
[----:B------:R-:W-:-:S03]  /*1190*/  IMAD.HI.U32 R16, R21, R16, RZ ;  /* 0x0000001015107227 */ /* 0x000fc600078e00ff */
[----:B------:R-:W-:Y:S01]  /*11a0*/  IADD3 R18, P2, PT, R23, R18, RZ ;  /* 0x0000001217127210 */ /* 0x000fe20007f5e0ff */
[----:B------:R-:W-:Y:S01]  /*11b0*/  IMAD.X R17, R16, 0x1, R21, P0 ;  /* 0x0000000110117824 */ /* 0x000fe200000e0615 */
[----:B------:R-:W-:-:S03]  /*11c0*/  SEL R21, R22, R9, !P3 ;  /* 0x0000000916157207 */ /* 0x000fc60005800000 */
[----:B------:R-:W-:Y:S01]  /*11d0*/  IMAD.HI.U32 R16, R18, R19, RZ ;  /* 0x0000001312107227 */ /* 0x000fe200078e00ff */
[----:B------:R-:W-:-:S03]  /*11e0*/  IADD3.X R22, PT, PT, RZ, RZ, R17, P2, P1 ;  /* 0x000000ffff167210 */ /* 0x000fc600017e2411 */
[----:B------:R-:W-:Y:S02]  /*11f0*/  IMAD.MOV.U32 R17, RZ, RZ, RZ ;  /* 0x000000ffff117224 */ /* 0x000fe400078e00ff */
[-C--:B------:R-:W-:Y:S02]  /*1200*/  IMAD R23, R22, R21.reuse, RZ ;  /* 0x0000001516177224 */ /* 0x080fe400078e02ff */
[----:B------:R-:W-:-:S04]  /*1210*/  IMAD.WIDE.U32 R16, R18, R21, R16 ;  /* 0x0000001512107225 */ /* 0x000fc800078e0010 */
[----:B------:R-:W-:-:S04]  /*1220*/  IMAD.HI.U32 R25, R22, R21, RZ ;  /* 0x0000001516197227 */ /* 0x000fc800078e00ff */
[----:B------:R-:W-:-:S04]  /*1230*/  IMAD.HI.U32 R16, P0, R22, R19, R16 ;  /* 0x0000001316107227 */ /* 0x000fc80007800010 */
[----:B------:R-:W-:Y:S01]  /*1240*/  IMAD.X R25, RZ, RZ, R25, P0 ;  /* 0x000000ffff197224 */ /* 0x000fe200000e0619 */
[----:B------:R-:W-:-:S05]  /*1250*/  IADD3 R23, P1, PT, R23, R16, RZ ;  /* 0x0000001017177210 */ /* 0x000fca0007f3e0ff */
[----:B------:R-:W-:-:S04]  /*1260*/  IMAD.WIDE.U32 R16, R23, R14, RZ ;  /* 0x0000000e17107225 */ /* 0x000fc800078e00ff */
[----:B------:R-:W-:Y:S01]  /*1270*/  IMAD.X R25, RZ, RZ, R25, P1 ;  /* 0x000000ffff197224 */ /* 0x000fe200008e0619 */
[----:B------:R-:W-:Y:S01]  /*1280*/  IADD3 R27, P1, PT, -R16, R19, RZ ;  /* 0x00000013101b7210 */ /* 0x000fe20007f3e1ff */
[----:B------:R-:W-:-:S03]  /*1290*/  IMAD R17, R23, R15, R17 ;  /* 0x0000000f17117224 */ /* 0x000fc600078e0211 */
[-C--:B------:R-:W-:Y:S01]  /*12a0*/  ISETP.GE.U32.AND P0, PT, R27, R14.reuse, PT ;  /* 0x0000000e1b00720c */ /* 0x080fe20003f06070 */
[----:B------:R-:W-:-:S04]  /*12b0*/  IMAD R16, R25, R14, R17 ;  /* 0x0000000e19107224 */ /* 0x000fc800078e0211 */
[----:B------:R-:W-:Y:S01]  /*12c0*/  IMAD.X R21, R21, 0x1, ~R16, P1 ;  /* 0x0000000115157824 */ /* 0x000fe200008e0e10 */
[----:B------:R-:W-:Y:S02]  /*12d0*/  IADD3 R17, P1, PT, R27, -R14, RZ ;  /* 0x8000000e1b117210 */ /* 0x000fe40007f3e0ff */
[----:B------:R-:W-:Y:S02]  /*12e0*/  IADD3 R16, P2, PT, R23, 0x1, RZ ;  /* 0x0000000117107810 */ /* 0x000fe40007f5e0ff */
[C---:B------:R-:W-:Y:S01]  /*12f0*/  ISETP.GE.U32.AND.EX P0, PT, R21.reuse, R15, PT, P0 ;  /* 0x0000000f1500720c */ /* 0x040fe20003f06100 */
[----:B------:R-:W-:Y:S02]  /*1300*/  IMAD.X R19, R21, 0x1, ~R15, P1 ;  /* 0x0000000115137824 */ /* 0x000fe400008e0e0f */
[----:B------:R-:W-:Y:S01]  /*1310*/  IMAD.X R18, RZ, RZ, R25, P2 ;  /* 0x000000ffff127224 */ /* 0x000fe200010e0619 */
[----:B------:R-:W-:Y:S02]  /*1320*/  SEL R17, R17, R27, P0 ;  /* 0x0000001b11117207 */ /* 0x000fe40000000000 */
[----:B------:R-:W-:-:S02]  /*1330*/  SEL R23, R16, R23, P0 ;  /* 0x0000001710177207 */ /* 0x000fc40000000000 */
[----:B------:R-:W-:Y:S01]  /*1340*/  SEL R19, R19, R21, P0 ;  /* 0x0000001513137207 */ /* 0x000fe20000000000 */
[----:B------:R-:W-:Y:S01]  /*1350*/  IMAD.MOV.U32 R21, RZ, RZ, 0x0 ;  /* 0x00000000ff157424 */ /* 0x000fe200078e00ff */
[----:B------:R-:W-:Y:S02]  /*1360*/  ISETP.GE.U32.AND P1, PT, R17, R14, PT ;  /* 0x0000000e1100720c */ /* 0x000fe40003f26070 */
[----:B------:R-:W-:Y:S02]  /*1370*/  SEL R16, R18, R25, P0 ;  /* 0x0000001912107207 */ /* 0x000fe40000000000 */
[----:B------:R-:W-:Y:S02]  /*1380*/  IADD3 R14, P2, PT, R23, 0x1, RZ ;  /* 0x00000001170e7810 */ /* 0x000fe40007f5e0ff */
[----:B------:R-:W-:Y:S02]  /*1390*/  ISETP.GE.U32.AND.EX P0, PT, R19, R15, PT, P1 ;  /* 0x0000000f1300720c */ /* 0x000fe40003f06110 */
[----:B------:R-:W-:Y:S01]  /*13a0*/  LOP3.LUT R18, R12, R9, RZ, 0x3c, !PT ;  /* 0x000000090c127212 */ /* 0x000fe200078e3cff */
[----:B------:R-:W-:Y:S01]  /*13b0*/  IMAD.X R15, RZ, RZ, R16, P2 ;  /* 0x000000ffff0f7224 */ /* 0x000fe200010e0610 */
[----:B------:R-:W-:-:S02]  /*13c0*/  SEL R14, R14, R23, P0 ;  /* 0x000000170e0e7207 */ /* 0x000fc40000000000 */
[----:B------:R-:W-:Y:S02]  /*13d0*/  ISETP.GE.AND P1, PT, R18, RZ, PT ;  /* 0x000000ff1200720c */ /* 0x000fe40003f26270 */
[----:B------:R-:W-:Y:S02]  /*13e0*/  SEL R15, R15, R16, P0 ;  /* 0x000000100f0f7207 */ /* 0x000fe40000000000 */
[-C--:B------:R-:W-:Y:S02]  /*13f0*/  IADD3 R17, P2, PT, RZ, -R14.reuse, RZ ;  /* 0x8000000eff117210 */ /* 0x080fe40007f5e0ff */
[----:B------:R-:W-:Y:S02]  /*1400*/  ISETP.NE.U32.AND P0, PT, R13, RZ, PT ;  /* 0x000000ff0d00720c */ /* 0x000fe40003f05070 */
[----:B------:R-:W-:Y:S01]  /*1410*/  SEL R14, R17, R14, !P1 ;  /* 0x0000000e110e7207 */ /* 0x000fe20004800000 */
[----:B------:R-:W-:Y:S01]  /*1420*/  IMAD.X R16, RZ, RZ, ~R15, P2 ;  /* 0x000000ffff107224 */ /* 0x000fe200010e0e0f */
[----:B------:R-:W-:-:S04]  /*1430*/  ISETP.NE.AND.EX P0, PT, R12, RZ, PT, P0 ;  /* 0x000000ff0c00720c */ /* 0x000fc80003f05300 */
[----:B------:R-:W-:Y:S02]  /*1440*/  SEL R15, R16, R15, !P1 ;  /* 0x0000000f100f7207 */ /* 0x000fe40004800000 */
[----:B------:R-:W-:Y:S02]  /*1450*/  SEL R14, R14, 0xffffffff, P0 ;  /* 0xffffffff0e0e7807 */ /* 0x000fe40000000000 */
[----:B------:R-:W-:Y:S01]  /*1460*/  SEL R15, R15, 0xffffffff, P0 ;  /* 0xffffffff0f0f7807 */ /* 0x000fe20000000000 */
[----:B------:R-:W-:Y:S06]  /*1470*/  RET.REL.NODEC R20 `(_Z19findTrianglesKernelixP11TriangleGPUPy) ;  /* 0xffffffe814e07950 */ /* 0x000fec0003c3ffff */
.L_x_14:
        /* <DEDUP_REMOVED lines=16> */
.L_x_15:


//--------------------- .nv.shared.reserved.0     --------------------------
	.section	.nv.shared.reserved.0,"aw",@nobits
	.weak		__nv_reservedSMEM_offset_0_alias
	.size		__nv_reservedSMEM_offset_0_alias, 0, 64
	.other		__nv_reservedSMEM_offset_0_alias,@"STO_CUDA_RESERVED_SHARED STV_DEFAULT"
__nv_reservedSMEM_offset_0_alias:
	.zero		0
	.zero		64


//--------------------- .nv.constant0._Z30findEquilateralTrianglesKernelxP11TriangleGPUPy --------------------------
	.section	.nv.constant0._Z30findEquilateralTrianglesKernelxP11TriangleGPUPy,"a",@progbits
	.sectionflags	@""
	.align	4
.nv.constant0._Z30findEquilateralTrianglesKernelxP11TriangleGPUPy:
	.zero		920


//--------------------- .nv.constant0._Z19findTrianglesKernelixP11TriangleGPUPy --------------------------
	.section	.nv.constant0._Z19findTrianglesKernelixP11TriangleGPUPy,"a",@progbits
	.sectionflags	@""
	.align	4
.nv.constant0._Z19findTrianglesKernelixP11TriangleGPUPy:
	.zero		928


//--------------------- SYMBOLS --------------------------

	.type		.nv.reservedSmem.offset0,@object
	.size		.nv.reservedSmem.offset0,0x4
